	.target	sm_100a

	.elftype	@"ET_EXEC"


//--------------------- .note.nv.tkinfo           --------------------------
	.section	.note.nv.tkinfo,"",@"SHT_NOTE"
	.sectionflags	@"SHF_NOTE_NV_TKINFO"
	.tkinfo
        /*0018*/ 	.word	0x00000002
        /*0030*/ 	.string	""
        /*0030*/ 	.string	"ptxas"
        /*0030*/ 	.string	"Cuda compilation tools, release 13.0, V13.0.88"
        /*0030*/ 	.string	"Build cuda_13.0.r13.0/compiler.36424714_0"
        /*0030*/ 	.string	"-arch sm_100a -m 64 "



//--------------------- .note.nv.cuinfo           --------------------------
	.section	.note.nv.cuinfo,"",@"SHT_NOTE"
	.sectionflags	@"SHF_NOTE_NV_CUINFO"
        /*0018*/ 	.short	0x0002
        /*001a*/ 	.short	0x0064
        /*001c*/ 	.short	0x0082
	.zero		2


//--------------------- .nv.info                  --------------------------
	.section	.nv.info,"",@"SHT_CUDA_INFO"
	.align	4


	//----- nvinfo : EIATTR_REGCOUNT
	.align		4
        /*0000*/ 	.byte	0x04, 0x2f
        /*0002*/ 	.short	(.L_19 - .L_18)
	.align		4
.L_18:
        /*0004*/ 	.word	index@(_ZN7cutlass13device_kernelINS_4gemm6kernel13GemmUniversalIN4cute5tupleIJiiiiEEENS1_10collective13CollectiveMmaINS1_35MainloopSm100TmaUmmaWarpSpecializedILi4ELi2ELi4ENS5_IJNS4_1CILi1EEESB_SB_EEEEENS5_IJNSA_ILi64EEENSA_ILi256EEENSA_ILi32EEEEEENS_6half_tENS5_IJlSB_lEEESI_SJ_NS4_8TiledMMAINS4_8MMA_AtomIJNS4_20SM100_MMA_F16BF16_SSISI_SI_fLi64ELi256ELNS4_4UMMA5MajorE0ELSO_0ELNSN_7ScaleInE0ELSP_0EEEEEENS4_6LayoutISC_NS5_IJNSA_ILi0EEEST_ST_EEEEENS5_IJNS4_10UnderscoreESW_SW_EEEEENS4_13SM90_TMA_LOADENS4_14ComposedLayoutINS4_7SwizzleILi2ELi4ELi3EEENS4_18smem_ptr_flag_bitsILi16EEENSS_INS5_IJNSA_ILi8EEESG_EEENS5_IJSG_SB_EEEEEEEvNS4_8identityESZ_S19_vS1A_EENS_8epilogue10collective18CollectiveEpilogueINS1C_23Sm100TmaWarpSpecializedILi4ELi2ELi32ELb1ELb0EEEJSH_NS5_IJNSS_ISE_SB_EES1H_EEESI_SJ_SI_SJ_NS1C_6fusion15FusionCallbacksIS1G_NS1J_17LinearCombinationISI_fSI_fLNS_15FloatRoundStyleE2EEESH_S1I_JEEENS4_5SM1004TMEM4LOAD26SM100_TMEM_LOAD_16dp256b8xESZ_NS10_INS11_ILi3ELi4ELi3EEES14_NSS_INS5_IJS15_SE_EEENS5_IJSE_SB_EEEEEEENS4_17SM75_U32x4_LDSM_NENS4_14SM90_TMA_STOREES1X_NS4_17SM90_U32x4_STSM_NENS4_39AutoVectorizingCopyWithAssumedAlignmentILi128EEEEEEvvEEEEvNT_6ParamsE)
        /*0008*/ 	.word	0x00000070


	//----- nvinfo : EIATTR_FRAME_SIZE
	.align		4
.L_19:
        /*000c*/ 	.byte	0x04, 0x11
        /*000e*/ 	.short	(.L_21 - .L_20)
	.align		4
.L_20:
        /*0010*/ 	.word	index@($__internal_2_$__cuda_sm10x_tcgen05_guardrail_trap_unallocated_columns_being_dealloced)
        /*0014*/ 	.word	0x00000000


	//----- nvinfo : EIATTR_FRAME_SIZE
	.align		4
.L_21:
        /*0018*/ 	.byte	0x04, 0x11
        /*001a*/ 	.short	(.L_23 - .L_22)
	.align		4
.L_22:
        /*001c*/ 	.word	index@($__internal_1_$__cuda_sm10x_tcgen05_guardrail_trap_phase_invalid_during_alloc)
        /*0020*/ 	.word	0x00000000


	//----- nvinfo : EIATTR_FRAME_SIZE
	.align		4
.L_23:
        /*0024*/ 	.byte	0x04, 0x11
        /*0026*/ 	.short	(.L_25 - .L_24)
	.align		4
.L_24:
        /*0028*/ 	.word	index@($__internal_0_$__cuda_sm10x_tcgen05_guardrail_trap_col_being_dealloced_not_returned_by_alloc)
        /*002c*/ 	.word	0x00000000


	//----- nvinfo : EIATTR_FRAME_SIZE
	.align		4
.L_25:
        /*0030*/ 	.byte	0x04, 0x11
        /*0032*/ 	.short	(.L_27 - .L_26)
	.align		4
.L_26:
        /*0034*/ 	.word	index@(_ZN7cutlass13device_kernelINS_4gemm6kernel13GemmUniversalIN4cute5tupleIJiiiiEEENS1_10collective13CollectiveMmaINS1_35MainloopSm100TmaUmmaWarpSpecializedILi4ELi2ELi4ENS5_IJNS4_1CILi1EEESB_SB_EEEEENS5_IJNSA_ILi64EEENSA_ILi256EEENSA_ILi32EEEEEENS_6half_tENS5_IJlSB_lEEESI_SJ_NS4_8TiledMMAINS4_8MMA_AtomIJNS4_20SM100_MMA_F16BF16_SSISI_SI_fLi64ELi256ELNS4_4UMMA5MajorE0ELSO_0ELNSN_7ScaleInE0ELSP_0EEEEEENS4_6LayoutISC_NS5_IJNSA_ILi0EEEST_ST_EEEEENS5_IJNS4_10UnderscoreESW_SW_EEEEENS4_13SM90_TMA_LOADENS4_14ComposedLayoutINS4_7SwizzleILi2ELi4ELi3EEENS4_18smem_ptr_flag_bitsILi16EEENSS_INS5_IJNSA_ILi8EEESG_EEENS5_IJSG_SB_EEEEEEEvNS4_8identityESZ_S19_vS1A_EENS_8epilogue10collective18CollectiveEpilogueINS1C_23Sm100TmaWarpSpecializedILi4ELi2ELi32ELb1ELb0EEEJSH_NS5_IJNSS_ISE_SB_EES1H_EEESI_SJ_SI_SJ_NS1C_6fusion15FusionCallbacksIS1G_NS1J_17LinearCombinationISI_fSI_fLNS_15FloatRoundStyleE2EEESH_S1I_JEEENS4_5SM1004TMEM4LOAD26SM100_TMEM_LOAD_16dp256b8xESZ_NS10_INS11_ILi3ELi4ELi3EEES14_NSS_INS5_IJS15_SE_EEENS5_IJSE_SB_EEEEEEENS4_17SM75_U32x4_LDSM_NENS4_14SM90_TMA_STOREES1X_NS4_17SM90_U32x4_STSM_NENS4_39AutoVectorizingCopyWithAssumedAlignmentILi128EEEEEEvvEEEEvNT_6ParamsE)
        /*0038*/ 	.word	0x00000000


	//----- nvinfo : EIATTR_MIN_STACK_SIZE
	.align		4
.L_27:
        /*003c*/ 	.byte	0x04, 0x12
        /*003e*/ 	.short	(.L_29 - .L_28)
	.align		4
.L_28:
        /*0040*/ 	.word	index@(_ZN7cutlass13device_kernelINS_4gemm6kernel13GemmUniversalIN4cute5tupleIJiiiiEEENS1_10collective13CollectiveMmaINS1_35MainloopSm100TmaUmmaWarpSpecializedILi4ELi2ELi4ENS5_IJNS4_1CILi1EEESB_SB_EEEEENS5_IJNSA_ILi64EEENSA_ILi256EEENSA_ILi32EEEEEENS_6half_tENS5_IJlSB_lEEESI_SJ_NS4_8TiledMMAINS4_8MMA_AtomIJNS4_20SM100_MMA_F16BF16_SSISI_SI_fLi64ELi256ELNS4_4UMMA5MajorE0ELSO_0ELNSN_7ScaleInE0ELSP_0EEEEEENS4_6LayoutISC_NS5_IJNSA_ILi0EEEST_ST_EEEEENS5_IJNS4_10UnderscoreESW_SW_EEEEENS4_13SM90_TMA_LOADENS4_14ComposedLayoutINS4_7SwizzleILi2ELi4ELi3EEENS4_18smem_ptr_flag_bitsILi16EEENSS_INS5_IJNSA_ILi8EEESG_EEENS5_IJSG_SB_EEEEEEEvNS4_8identityESZ_S19_vS1A_EENS_8epilogue10collective18CollectiveEpilogueINS1C_23Sm100TmaWarpSpecializedILi4ELi2ELi32ELb1ELb0EEEJSH_NS5_IJNSS_ISE_SB_EES1H_EEESI_SJ_SI_SJ_NS1C_6fusion15FusionCallbacksIS1G_NS1J_17LinearCombinationISI_fSI_fLNS_15FloatRoundStyleE2EEESH_S1I_JEEENS4_5SM1004TMEM4LOAD26SM100_TMEM_LOAD_16dp256b8xESZ_NS10_INS11_ILi3ELi4ELi3EEES14_NSS_INS5_IJS15_SE_EEENS5_IJSE_SB_EEEEEEENS4_17SM75_U32x4_LDSM_NENS4_14SM90_TMA_STOREES1X_NS4_17SM90_U32x4_STSM_NENS4_39AutoVectorizingCopyWithAssumedAlignmentILi128EEEEEEvvEEEEvNT_6ParamsE)
        /*0044*/ 	.word	0x00000000
.L_29:


//--------------------- .nv.compat                --------------------------
	.section	.nv.compat,"",@"SHT_CUDA_COMPAT_INFO"
	.align	4
        /*0000*/ 	.byte	0x02, 0x09, 0x01, 0x00, 0x02, 0x02, 0x02, 0x00, 0x02, 0x05, 0x05, 0x00, 0x03, 0x07, 0x01, 0x01
        /*0010*/ 	.byte	0x02, 0x03, 0x01, 0x00, 0x02, 0x06, 0x01, 0x00, 0x04, 0x0b, 0x08, 0x00, 0x09, 0x00, 0x00, 0x00
        /*0020*/ 	.byte	0x00, 0x00, 0x00, 0x00


//--------------------- .nv.info._ZN7cutlass13device_kernelINS_4gemm6kernel13GemmUniversalIN4cute5tupleIJiiiiEEENS1_10collective13CollectiveMmaINS1_35MainloopSm100TmaUmmaWarpSpecializedILi4ELi2ELi4ENS5_IJNS4_1CILi1EEESB_SB_EEEEENS5_IJNSA_ILi64EEENSA_ILi256EEENSA_ILi32EEEEEENS_6half_tENS5_IJlSB_lEEESI_SJ_NS4_8TiledMMAINS4_8MMA_AtomIJNS4_20SM100_MMA_F16BF16_SSISI_SI_fLi64ELi256ELNS4_4UMMA5MajorE0ELSO_0ELNSN_7ScaleInE0ELSP_0EEEEEENS4_6LayoutISC_NS5_IJNSA_ILi0EEEST_ST_EEEEENS5_IJNS4_10UnderscoreESW_SW_EEEEENS4_13SM90_TMA_LOADENS4_14ComposedLayoutINS4_7SwizzleILi2ELi4ELi3EEENS4_18smem_ptr_flag_bitsILi16EEENSS_INS5_IJNSA_ILi8EEESG_EEENS5_IJSG_SB_EEEEEEEvNS4_8identityESZ_S19_vS1A_EENS_8epilogue10collective18CollectiveEpilogueINS1C_23Sm100TmaWarpSpecializedILi4ELi2ELi32ELb1ELb0EEEJSH_NS5_IJNSS_ISE_SB_EES1H_EEESI_SJ_SI_SJ_NS1C_6fusion15FusionCallbacksIS1G_NS1J_17LinearCombinationISI_fSI_fLNS_15FloatRoundStyleE2EEESH_S1I_JEEENS4_5SM1004TMEM4LOAD26SM100_TMEM_LOAD_16dp256b8xESZ_NS10_INS11_ILi3ELi4ELi3EEES14_NSS_INS5_IJS15_SE_EEENS5_IJSE_SB_EEEEEEENS4_17SM75_U32x4_LDSM_NENS4_14SM90_TMA_STOREES1X_NS4_17SM90_U32x4_STSM_NENS4_39AutoVectorizingCopyWithAssumedAlignmentILi128EEEEEEvvEEEEvNT_6ParamsE --------------------------
	.section	.nv.info._ZN7cutlass13device_kernelINS_4gemm6kernel13GemmUniversalIN4cute5tupleIJiiiiEEENS1_10collective13CollectiveMmaINS1_35MainloopSm100TmaUmmaWarpSpecializedILi4ELi2ELi4ENS5_IJNS4_1CILi1EEESB_SB_EEEEENS5_IJNSA_ILi64EEENSA_ILi256EEENSA_ILi32EEEEEENS_6half_tENS5_IJlSB_lEEESI_SJ_NS4_8TiledMMAINS4_8MMA_AtomIJNS4_20SM100_MMA_F16BF16_SSISI_SI_fLi64ELi256ELNS4_4UMMA5MajorE0ELSO_0ELNSN_7ScaleInE0ELSP_0EEEEEENS4_6LayoutISC_NS5_IJNSA_ILi0EEEST_ST_EEEEENS5_IJNS4_10UnderscoreESW_SW_EEEEENS4_13SM90_TMA_LOADENS4_14ComposedLayoutINS4_7SwizzleILi2ELi4ELi3EEENS4_18smem_ptr_flag_bitsILi16EEENSS_INS5_IJNSA_ILi8EEESG_EEENS5_IJSG_SB_EEEEEEEvNS4_8identityESZ_S19_vS1A_EENS_8epilogue10collective18CollectiveEpilogueINS1C_23Sm100TmaWarpSpecializedILi4ELi2ELi32ELb1ELb0EEEJSH_NS5_IJNSS_ISE_SB_EES1H_EEESI_SJ_SI_SJ_NS1C_6fusion15FusionCallbacksIS1G_NS1J_17LinearCombinationISI_fSI_fLNS_15FloatRoundStyleE2EEESH_S1I_JEEENS4_5SM1004TMEM4LOAD26SM100_TMEM_LOAD_16dp256b8xESZ_NS10_INS11_ILi3ELi4ELi3EEES14_NSS_INS5_IJS15_SE_EEENS5_IJSE_SB_EEEEEEENS4_17SM75_U32x4_LDSM_NENS4_14SM90_TMA_STOREES1X_NS4_17SM90_U32x4_STSM_NENS4_39AutoVectorizingCopyWithAssumedAlignmentILi128EEEEEEvvEEEEvNT_6ParamsE,"",@"SHT_CUDA_INFO"
	.sectionflags	@""
	.align	4


	//----- nvinfo : EIATTR_CUDA_API_VERSION
	.align		4
        /*0000*/ 	.byte	0x04, 0x37
        /*0002*/ 	.short	(.L_31 - .L_30)
.L_30:
        /*0004*/ 	.word	0x00000082


	//----- nvinfo : EIATTR_KPARAM_INFO
	.align		4
.L_31:
        /*0008*/ 	.byte	0x04, 0x17
        /*000a*/ 	.short	(.L_33 - .L_32)
.L_32:
        /*000c*/ 	.word	0x00000000
        /*0010*/ 	.short	0x0000
        /*0012*/ 	.short	0x0000
        /*0014*/ 	.byte	0x00, 0xf0, 0x01, 0x20


	//----- nvinfo : EIATTR_AT_ENTRY_FRAGMENTS
	.align		4
.L_33:
        /*0018*/ 	.byte	0x04, 0x4f
        /*001a*/ 	.short	(.L_35 - .L_34)


	//   ....[0]....
.L_34:
        /*001c*/ 	.word	0x00000006


	//----- nvinfo : EIATTR_RESERVED_SMEM_USED
	.align		4
.L_35:
        /*0020*/ 	.byte	0x01, 0x41
	.zero		2


	//----- nvinfo : EIATTR_SPARSE_MMA_MASK
	.align		4
        /*0024*/ 	.byte	0x03, 0x50
        /*0026*/ 	.short	0x0000


	//----- nvinfo : EIATTR_TCGEN05_1CTA_USED
	.align		4
        /*0028*/ 	.byte	0x01, 0x51
	.zero		2


	//----- nvinfo : EIATTR_MAXREG_COUNT
	.align		4
        /*002c*/ 	.byte	0x03, 0x1b
        /*002e*/ 	.short	0x00ff


	//----- nvinfo : EIATTR_NUM_BARRIERS
	.align		4
        /*0030*/ 	.byte	0x02, 0x4c
        /*0032*/ 	.byte	0x07
	.zero		1


	//----- nvinfo : EIATTR_EXTERNS
	.align		4
        /*0034*/ 	.byte	0x04, 0x0f
        /*0036*/ 	.short	(.L_37 - .L_36)


	//   ....[0]....
	.align		4
.L_36:
        /*0038*/ 	.word	index@(__assertfail)


	//----- nvinfo : EIATTR_MERCURY_ISA_VERSION
	.align		4
.L_37:
        /*003c*/ 	.byte	0x03, 0x5f
        /*003e*/ 	.short	0x0101


	//----- nvinfo : EIATTR_INT_WARP_WIDE_INSTR_OFFSETS
	.align		4
        /*0040*/ 	.byte	0x04, 0x31
        /*0042*/ 	.short	(.L_39 - .L_38)


	//   ....[0]....
.L_38:
        /*0044*/ 	.word	0x00001de0


	//   ....[1]....
        /*0048*/ 	.word	0x000037a0


	//   ....[2]....
        /*004c*/ 	.word	0x000037d0


	//   ....[3]....
        /*0050*/ 	.word	0x00003820


	//   ....[4]....
        /*0054*/ 	.word	0x00004140


	//   ....[5]....
        /*0058*/ 	.word	0x000041a0


	//   ....[6]....
        /*005c*/ 	.word	0x00004280


	//   ....[7]....
        /*0060*/ 	.word	0x000042f0


	//   ....[8]....
        /*0064*/ 	.word	0x00004400


	//   ....[9]....
        /*0068*/ 	.word	0x00004490


	//   ....[10]....
        /*006c*/ 	.word	0x00004660


	//   ....[11]....
        /*0070*/ 	.word	0x000047c0


	//----- nvinfo : EIATTR_COOP_GROUP_MASK_REGIDS
	.align		4
.L_39:
        /*0074*/ 	.byte	0x04, 0x29
        /*0076*/ 	.short	(.L_41 - .L_40)


	//   ....[0]....
.L_40:
        /*0078*/ 	.word	0xffffffff


	//   ....[1]....
        /*007c*/ 	.word	0xffffffff


	//   ....[2]....
        /*0080*/ 	.word	0xffffffff


	//   ....[3]....
        /*0084*/ 	.word	0xffffffff


	//   ....[4]....
        /*0088*/ 	.word	0xffffffff


	//   ....[5]....
        /*008c*/ 	.word	0xffffffff


	//   ....[6]....
        /*0090*/ 	.word	0xffffffff


	//   ....[7]....
        /*0094*/ 	.word	0xffffffff


	//   ....[8]....
        /*0098*/ 	.word	0xffffffff


	//   ....[9]....
        /*009c*/ 	.word	0xffffffff


	//   ....[10]....
        /*00a0*/ 	.word	0xffffffff


	//   ....[11]....
        /*00a4*/ 	.word	0xffffffff


	//   ....[12]....
        /*00a8*/ 	.word	0xffffffff


	//----- nvinfo : EIATTR_COOP_GROUP_INSTR_OFFSETS
	.align		4
.L_41:
        /*00ac*/ 	.byte	0x04, 0x28
        /*00ae*/ 	.short	(.L_43 - .L_42)


	//   ....[0]....
.L_42:
        /*00b0*/ 	.word	0x00000090


	//   ....[1]....
        /*00b4*/ 	.word	0x000004d0


	//   ....[2]....
        /*00b8*/ 	.word	0x00000640


	//   ....[3]....
        /*00bc*/ 	.word	0x000007e0


	//   ....[4]....
        /*00c0*/ 	.word	0x000008e0


	//   ....[5]....
        /*00c4*/ 	.word	0x00000a50


	//   ....[6]....
        /*00c8*/ 	.word	0x00000bf0


	//   ....[7]....
        /*00cc*/ 	.word	0x00001cc0


	//   ....[8]....
        /*00d0*/ 	.word	0x00002aa0


	//   ....[9]....
        /*00d4*/ 	.word	0x00002cb0


	//   ....[10]....
        /*00d8*/ 	.word	0x00002ce0


	//   ....[11]....
        /*00dc*/ 	.word	0x00003690


	//   ....[12]....
        /*00e0*/ 	.word	0x000038c0


	//----- nvinfo : EIATTR_VRC_CTA_INIT_COUNT
	.align		4
.L_43:
        /*00e4*/ 	.byte	0x02, 0x4a
        /*00e6*/ 	.byte	0x80
	.zero		1


	//----- nvinfo : EIATTR_SYSCALL_OFFSETS
	.align		4
        /*00e8*/ 	.byte	0x04, 0x46
        /*00ea*/ 	.short	(.L_45 - .L_44)


	//   ....[0]....
.L_44:
        /*00ec*/ 	.word	0x00005270


	//   ....[1]....
        /*00f0*/ 	.word	0x00005360


	//   ....[2]....
        /*00f4*/ 	.word	0x00005b90


	//   ....[3]....
        /*00f8*/ 	.word	0x00006850


	//   ....[4]....
        /*00fc*/ 	.word	0x000074b0


	//   ....[5]....
        /*0100*/ 	.word	0x00008110


	//----- nvinfo : EIATTR_MBARRIER_INSTR_OFFSETS
	.align		4
.L_45:
        /*0104*/ 	.byte	0x04, 0x39
        /*0106*/ 	.short	(.L_47 - .L_46)


	//   ....[0]....
.L_46:
        /*0108*/ 	.word	0x000005b0
        /*010c*/ 	.word	0x000000ff
        /*0110*/ 	.word	0x00000000
        /*0114*/ 	.short	0x0100
        /*0116*/ 	.byte	0x05
	.zero		1


	//   ....[1]....
        /*0118*/ 	.word	0x000005c0
        /*011c*/ 	.word	0x000000ff
        /*0120*/ 	.word	0x00000020
        /*0124*/ 	.short	0x0100
        /*0126*/ 	.byte	0x05
	.zero		1


	//   ....[2]....
        /*0128*/ 	.word	0x000005d0
        /*012c*/ 	.word	0x000000ff
        /*0130*/ 	.word	0x00000008
        /*0134*/ 	.short	0x0100
        /*0136*/ 	.byte	0x05
	.zero		1


	//   ....[3]....
        /*0138*/ 	.word	0x000005e0
        /*013c*/ 	.word	0x000000ff
        /*0140*/ 	.word	0x00000028
        /*0144*/ 	.short	0x0100
        /*0146*/ 	.byte	0x05
	.zero		1


	//   ....[4]....
        /*0148*/ 	.word	0x000005f0
        /*014c*/ 	.word	0x000000ff
        /*0150*/ 	.word	0x00000010
        /*0154*/ 	.short	0x0100
        /*0156*/ 	.byte	0x05
	.zero		1


	//   ....[5]....
        /*0158*/ 	.word	0x00000600
        /*015c*/ 	.word	0x000000ff
        /*0160*/ 	.word	0x00000030
        /*0164*/ 	.short	0x0100
        /*0166*/ 	.byte	0x05
	.zero		1


	//   ....[6]....
        /*0168*/ 	.word	0x00000610
        /*016c*/ 	.word	0x000000ff
        /*0170*/ 	.word	0x00000018
        /*0174*/ 	.short	0x0100
        /*0176*/ 	.byte	0x05
	.zero		1


	//   ....[7]....
        /*0178*/ 	.word	0x00000620
        /*017c*/ 	.word	0x000000ff
        /*0180*/ 	.word	0x00000038
        /*0184*/ 	.short	0x0100
        /*0186*/ 	.byte	0x05
	.zero		1


	//   ....[8]....
        /*0188*/ 	.word	0x00000750
        /*018c*/ 	.word	0x000000ff
        /*0190*/ 	.word	0x00000040
        /*0194*/ 	.short	0x0100
        /*0196*/ 	.byte	0x07
	.zero		1


	//   ....[9]....
        /*0198*/ 	.word	0x00000760
        /*019c*/ 	.word	0x000000ff
        /*01a0*/ 	.word	0x00000060
        /*01a4*/ 	.short	0x0100
        /*01a6*/ 	.byte	0x07
	.zero		1


	//   ....[10]....
        /*01a8*/ 	.word	0x00000770
        /*01ac*/ 	.word	0x000000ff
        /*01b0*/ 	.word	0x00000048
        /*01b4*/ 	.short	0x0100
        /*01b6*/ 	.byte	0x07
	.zero		1


	//   ....[11]....
        /*01b8*/ 	.word	0x00000780
        /*01bc*/ 	.word	0x000000ff
        /*01c0*/ 	.word	0x00000068
        /*01c4*/ 	.short	0x0100
        /*01c6*/ 	.byte	0x07
	.zero		1


	//   ....[12]....
        /*01c8*/ 	.word	0x00000790
        /*01cc*/ 	.word	0x000000ff
        /*01d0*/ 	.word	0x00000050
        /*01d4*/ 	.short	0x0100
        /*01d6*/ 	.byte	0x07
	.zero		1


	//   ....[13]....
        /*01d8*/ 	.word	0x000007a0
        /*01dc*/ 	.word	0x000000ff
        /*01e0*/ 	.word	0x00000070
        /*01e4*/ 	.short	0x0100
        /*01e6*/ 	.byte	0x07
	.zero		1


	//   ....[14]....
        /*01e8*/ 	.word	0x000007b0
        /*01ec*/ 	.word	0x000000ff
        /*01f0*/ 	.word	0x00000058
        /*01f4*/ 	.short	0x0100
        /*01f6*/ 	.byte	0x07
	.zero		1


	//   ....[15]....
        /*01f8*/ 	.word	0x000007c0
        /*01fc*/ 	.word	0x000000ff
        /*0200*/ 	.word	0x00000078
        /*0204*/ 	.short	0x0100
        /*0206*/ 	.byte	0x07
	.zero		1


	//   ....[16]....
        /*0208*/ 	.word	0x000008b0
        /*020c*/ 	.word	0x000000ff
        /*0210*/ 	.word	0x00000080
        /*0214*/ 	.short	0x0100
        /*0216*/ 	.byte	0x05
	.zero		1


	//   ....[17]....
        /*0218*/ 	.word	0x000008c0
        /*021c*/ 	.word	0x000000ff
        /*0220*/ 	.word	0x00000088
        /*0224*/ 	.short	0x0100
        /*0226*/ 	.byte	0x05
	.zero		1


	//   ....[18]....
        /*0228*/ 	.word	0x00000a00
        /*022c*/ 	.word	0x000000ff
        /*0230*/ 	.word	0x00000090
        /*0234*/ 	.short	0x0100
        /*0236*/ 	.byte	0x05
	.zero		1


	//   ....[19]....
        /*0238*/ 	.word	0x00000a10
        /*023c*/ 	.word	0x000000ff
        /*0240*/ 	.word	0x000000a0
        /*0244*/ 	.short	0x0100
        /*0246*/ 	.byte	0x05
	.zero		1


	//   ....[20]....
        /*0248*/ 	.word	0x00000a20
        /*024c*/ 	.word	0x000000ff
        /*0250*/ 	.word	0x00000098
        /*0254*/ 	.short	0x0100
        /*0256*/ 	.byte	0x05
	.zero		1


	//   ....[21]....
        /*0258*/ 	.word	0x00000a30
        /*025c*/ 	.word	0x000000ff
        /*0260*/ 	.word	0x000000a8
        /*0264*/ 	.short	0x0100
        /*0266*/ 	.byte	0x05
	.zero		1


	//   ....[22]....
        /*0268*/ 	.word	0x00000b60
        /*026c*/ 	.word	0x000000ff
        /*0270*/ 	.word	0x000000b0
        /*0274*/ 	.short	0x0100
        /*0276*/ 	.byte	0x07
	.zero		1


	//   ....[23]....
        /*0278*/ 	.word	0x00000b70
        /*027c*/ 	.word	0x000000ff
        /*0280*/ 	.word	0x000000d0
        /*0284*/ 	.short	0x0100
        /*0286*/ 	.byte	0x07
	.zero		1


	//   ....[24]....
        /*0288*/ 	.word	0x00000b80
        /*028c*/ 	.word	0x000000ff
        /*0290*/ 	.word	0x000000b8
        /*0294*/ 	.short	0x0100
        /*0296*/ 	.byte	0x07
	.zero		1


	//   ....[25]....
        /*0298*/ 	.word	0x00000b90
        /*029c*/ 	.word	0x000000ff
        /*02a0*/ 	.word	0x000000d8
        /*02a4*/ 	.short	0x0100
        /*02a6*/ 	.byte	0x07
	.zero		1


	//   ....[26]....
        /*02a8*/ 	.word	0x00000ba0
        /*02ac*/ 	.word	0x000000ff
        /*02b0*/ 	.word	0x000000c0
        /*02b4*/ 	.short	0x0100
        /*02b6*/ 	.byte	0x07
	.zero		1


	//   ....[27]....
        /*02b8*/ 	.word	0x00000bb0
        /*02bc*/ 	.word	0x000000ff
        /*02c0*/ 	.word	0x000000e0
        /*02c4*/ 	.short	0x0100
        /*02c6*/ 	.byte	0x07
	.zero		1


	//   ....[28]....
        /*02c8*/ 	.word	0x00000bc0
        /*02cc*/ 	.word	0x000000ff
        /*02d0*/ 	.word	0x000000c8
        /*02d4*/ 	.short	0x0100
        /*02d6*/ 	.byte	0x07
	.zero		1


	//   ....[29]....
        /*02d8*/ 	.word	0x00000bd0
        /*02dc*/ 	.word	0x000000ff
        /*02e0*/ 	.word	0x000000e8
        /*02e4*/ 	.short	0x0100
        /*02e6*/ 	.byte	0x07
	.zero		1


	//   ....[30]....
        /*02e8*/ 	.word	0x00000cc0
        /*02ec*/ 	.word	0x000000ff
        /*02f0*/ 	.word	0x000000f0
        /*02f4*/ 	.short	0x0100
        /*02f6*/ 	.byte	0x05
	.zero		1


	//   ....[31]....
        /*02f8*/ 	.word	0x00000cd0
        /*02fc*/ 	.word	0x000000ff
        /*0300*/ 	.word	0x00000100
        /*0304*/ 	.short	0x0100
        /*0306*/ 	.byte	0x05
	.zero		1


	//   ....[32]....
        /*0308*/ 	.word	0x00000ce0
        /*030c*/ 	.word	0x000000ff
        /*0310*/ 	.word	0x000000f8
        /*0314*/ 	.short	0x0100
        /*0316*/ 	.byte	0x05
	.zero		1


	//   ....[33]....
        /*0318*/ 	.word	0x00000cf0
        /*031c*/ 	.word	0x000000ff
        /*0320*/ 	.word	0x00000108
        /*0324*/ 	.short	0x0100
        /*0326*/ 	.byte	0x05
	.zero		1


	//   ....[34]....
        /*0328*/ 	.word	0x000015c0
        /*032c*/ 	.word	0x00000002
        /*0330*/ 	.word	0x00000100
        /*0334*/ 	.short	0x010a
        /*0336*/ 	.byte	0xff
	.zero		1


	//   ....[35]....
        /*0338*/ 	.word	0x000015f0
        /*033c*/ 	.word	0x00000002
        /*0340*/ 	.word	0x000000f0
        /*0344*/ 	.short	0x0101
        /*0346*/ 	.byte	0xff
	.zero		1


	//   ....[36]....
        /*0348*/ 	.word	0x000016c0
        /*034c*/ 	.word	0x000000ff
        /*0350*/ 	.word	0x00000020
        /*0354*/ 	.short	0x010a
        /*0356*/ 	.byte	0x08
	.zero		1


	//   ....[37]....
        /*0358*/ 	.word	0x00001760
        /*035c*/ 	.word	0x000000ff
        /*0360*/ 	.word	0x00000020
        /*0364*/ 	.short	0x010a
        /*0366*/ 	.byte	0x21
	.zero		1


	//   ....[38]....
        /*0368*/ 	.word	0x000018b0
        /*036c*/ 	.word	0x000000ff
        /*0370*/ 	.word	0x00000020
        /*0374*/ 	.short	0x010a
        /*0376*/ 	.byte	0x08
	.zero		1


	//   ....[39]....
        /*0378*/ 	.word	0x000019c0
        /*037c*/ 	.word	0x000000ff
        /*0380*/ 	.word	0x00000088
        /*0384*/ 	.short	0x0101
        /*0386*/ 	.byte	0x04
	.zero		1


	//   ....[40]....
        /*0388*/ 	.word	0x000019e0
        /*038c*/ 	.word	0x000000ff
        /*0390*/ 	.word	0x00000020
        /*0394*/ 	.short	0x010a
        /*0396*/ 	.byte	0x08
	.zero		1


	//   ....[41]....
        /*0398*/ 	.word	0x00001a60
        /*039c*/ 	.word	0x000000ff
        /*03a0*/ 	.word	0x00000020
        /*03a4*/ 	.short	0x010a
        /*03a6*/ 	.byte	0x11
	.zero		1


	//   ....[42]....
        /*03a8*/ 	.word	0x00001bb0
        /*03ac*/ 	.word	0x000000ff
        /*03b0*/ 	.word	0x00000020
        /*03b4*/ 	.short	0x010a
        /*03b6*/ 	.byte	0x08
	.zero		1


	//   ....[43]....
        /*03b8*/ 	.word	0x00001cf0
        /*03bc*/ 	.word	0x00000002
        /*03c0*/ 	.word	0x00000090
        /*03c4*/ 	.short	0x010a
        /*03c6*/ 	.byte	0xff
	.zero		1


	//   ....[44]....
        /*03c8*/ 	.word	0x00001db0
        /*03cc*/ 	.word	0x00000002
        /*03d0*/ 	.word	0x00000000
        /*03d4*/ 	.short	0x0101
        /*03d6*/ 	.byte	0xff
	.zero		1


	//   ....[45]....
        /*03d8*/ 	.word	0x00002310
        /*03dc*/ 	.word	0x000000ff
        /*03e0*/ 	.word	0x00000000
        /*03e4*/ 	.short	0x010a
        /*03e6*/ 	.byte	0x05
	.zero		1


	//   ....[46]....
        /*03e8*/ 	.word	0x000023a0
        /*03ec*/ 	.word	0x000000ff
        /*03f0*/ 	.word	0x00000000
        /*03f4*/ 	.short	0x010a
        /*03f6*/ 	.byte	0x05
	.zero		1


	//   ....[47]....
        /*03f8*/ 	.word	0x00002430
        /*03fc*/ 	.word	0x000000ff
        /*0400*/ 	.word	0x00000000
        /*0404*/ 	.short	0x010a
        /*0406*/ 	.byte	0x05
	.zero		1


	//   ....[48]....
        /*0408*/ 	.word	0x000024d0
        /*040c*/ 	.word	0x00000000
        /*0410*/ 	.word	0x00000000
        /*0414*/ 	.short	0x010a
        /*0416*/ 	.byte	0xff
	.zero		1


	//   ....[49]....
        /*0418*/ 	.word	0x000025f0
        /*041c*/ 	.word	0x00000000
        /*0420*/ 	.word	0x000000f0
        /*0424*/ 	.short	0x010a
        /*0426*/ 	.byte	0xff
	.zero		1


	//   ....[50]....
        /*0428*/ 	.word	0x00002660
        /*042c*/ 	.word	0x00000000
        /*0430*/ 	.word	0x00000000
        /*0434*/ 	.short	0x0101
        /*0436*/ 	.byte	0xff
	.zero		1


	//   ....[51]....
        /*0438*/ 	.word	0x00002680
        /*043c*/ 	.word	0x000000ff
        /*0440*/ 	.word	0x000000a0
        /*0444*/ 	.short	0x010a
        /*0446*/ 	.byte	0x05
	.zero		1


	//   ....[52]....
        /*0448*/ 	.word	0x000027a0
        /*044c*/ 	.word	0x00000000
        /*0450*/ 	.word	0x00000090
        /*0454*/ 	.short	0x010a
        /*0456*/ 	.byte	0xff
	.zero		1


	//   ....[53]....
        /*0458*/ 	.word	0x000028a0
        /*045c*/ 	.word	0x00000000
        /*0460*/ 	.word	0x00000000
        /*0464*/ 	.short	0x0101
        /*0466*/ 	.byte	0xff
	.zero		1


	//   ....[54]....
        /*0468*/ 	.word	0x00002930
        /*046c*/ 	.word	0x000000ff
        /*0470*/ 	.word	0x000000a0
        /*0474*/ 	.short	0x0106
        /*0476*/ 	.byte	0x05
	.zero		1


	//   ....[55]....
        /*0478*/ 	.word	0x00002950
        /*047c*/ 	.word	0x000000ff
        /*0480*/ 	.word	0x000000a0
        /*0484*/ 	.short	0x010a
        /*0486*/ 	.byte	0x05
	.zero		1


	//   ....[56]....
        /*0488*/ 	.word	0x000029e0
        /*048c*/ 	.word	0x000000ff
        /*0490*/ 	.word	0x000000a0
        /*0494*/ 	.short	0x0106
        /*0496*/ 	.byte	0x04
	.zero		1


	//   ....[57]....
        /*0498*/ 	.word	0x00002a20
        /*049c*/ 	.word	0x00000000
        /*04a0*/ 	.word	0x000000a0
        /*04a4*/ 	.short	0x010a
        /*04a6*/ 	.byte	0xff
	.zero		1


	//   ....[58]....
        /*04a8*/ 	.word	0x00002f20
        /*04ac*/ 	.word	0x00000000
        /*04b0*/ 	.word	0x00000090
        /*04b4*/ 	.short	0x010a
        /*04b6*/ 	.byte	0xff
	.zero		1


	//   ....[59]....
        /*04b8*/ 	.word	0x00003020
        /*04bc*/ 	.word	0x00000003
        /*04c0*/ 	.word	0x00000000
        /*04c4*/ 	.short	0x0101
        /*04c6*/ 	.byte	0xff
	.zero		1


	//   ....[60]....
        /*04c8*/ 	.word	0x00003030
        /*04cc*/ 	.word	0x000000ff
        /*04d0*/ 	.word	0x00000000
        /*04d4*/ 	.short	0x010a
        /*04d6*/ 	.byte	0x04
	.zero		1


	//   ....[61]....
        /*04d8*/ 	.word	0x000030b0
        /*04dc*/ 	.word	0x000000ff
        /*04e0*/ 	.word	0x000000d0
        /*04e4*/ 	.short	0x010a
        /*04e6*/ 	.byte	0x08
	.zero		1


	//   ....[62]....
        /*04e8*/ 	.word	0x00003190
        /*04ec*/ 	.word	0x000000ff
        /*04f0*/ 	.word	0x00000000
        /*04f4*/ 	.short	0x010a
        /*04f6*/ 	.byte	0x07
	.zero		1


	//   ....[63]....
        /*04f8*/ 	.word	0x000032d0
        /*04fc*/ 	.word	0x000000ff
        /*0500*/ 	.word	0x00000000
        /*0504*/ 	.short	0x010a
        /*0506*/ 	.byte	0x04
	.zero		1


	//   ....[64]....
        /*0508*/ 	.word	0x000034c0
        /*050c*/ 	.word	0x000000ff
        /*0510*/ 	.word	0x00000000
        /*0514*/ 	.short	0x010a
        /*0516*/ 	.byte	0x05
	.zero		1


	//   ....[65]....
        /*0518*/ 	.word	0x00003550
        /*051c*/ 	.word	0x000000ff
        /*0520*/ 	.word	0x00000000
        /*0524*/ 	.short	0x010a
        /*0526*/ 	.byte	0x05
	.zero		1


	//   ....[66]....
        /*0528*/ 	.word	0x000035e0
        /*052c*/ 	.word	0x000000ff
        /*0530*/ 	.word	0x00000000
        /*0534*/ 	.short	0x010a
        /*0536*/ 	.byte	0x05
	.zero		1


	//   ....[67]....
        /*0538*/ 	.word	0x00003670
        /*053c*/ 	.word	0x000000ff
        /*0540*/ 	.word	0x00000000
        /*0544*/ 	.short	0x010a
        /*0546*/ 	.byte	0x07
	.zero		1


	//   ....[68]....
        /*0548*/ 	.word	0x00003af0
        /*054c*/ 	.word	0x00000000
        /*0550*/ 	.word	0x00000090
        /*0554*/ 	.short	0x010a
        /*0556*/ 	.byte	0xff
	.zero		1


	//   ....[69]....
        /*0558*/ 	.word	0x00003bb0
        /*055c*/ 	.word	0x00000000
        /*0560*/ 	.word	0x00000000
        /*0564*/ 	.short	0x0101
        /*0566*/ 	.byte	0xff
	.zero		1


	//   ....[70]....
        /*0568*/ 	.word	0x00003ed0
        /*056c*/ 	.word	0x000000ff
        /*0570*/ 	.word	0x00000088
        /*0574*/ 	.short	0x010a
        /*0576*/ 	.byte	0x07
	.zero		1


	//   ....[71]....
        /*0578*/ 	.word	0x000040c0
        /*057c*/ 	.word	0x000000ff
        /*0580*/ 	.word	0x00000060
        /*0584*/ 	.short	0x010a
        /*0586*/ 	.byte	0x07
	.zero		1


	//   ....[72]....
        /*0588*/ 	.word	0x00004230
        /*058c*/ 	.word	0x000000ff
        /*0590*/ 	.word	0x00000040
        /*0594*/ 	.short	0x010b
        /*0596*/ 	.byte	0x07
	.zero		1


	//   ....[73]....
        /*0598*/ 	.word	0x00004240
        /*059c*/ 	.word	0x000000ff
        /*05a0*/ 	.word	0x00000000
        /*05a4*/ 	.short	0x0101
        /*05a6*/ 	.byte	0x08
	.zero		1


	//   ....[74]....
        /*05a8*/ 	.word	0x00004250
        /*05ac*/ 	.word	0x000000ff
        /*05b0*/ 	.word	0x00000068
        /*05b4*/ 	.short	0x010a
        /*05b6*/ 	.byte	0x07
	.zero		1


	//   ....[75]....
        /*05b8*/ 	.word	0x000043a0
        /*05bc*/ 	.word	0x000000ff
        /*05c0*/ 	.word	0x00000048
        /*05c4*/ 	.short	0x010b
        /*05c6*/ 	.byte	0x07
	.zero		1


	//   ....[76]....
        /*05c8*/ 	.word	0x000043b0
        /*05cc*/ 	.word	0x000000ff
        /*05d0*/ 	.word	0x00000000
        /*05d4*/ 	.short	0x0101
        /*05d6*/ 	.byte	0x08
	.zero		1


	//   ....[77]....
        /*05d8*/ 	.word	0x000043c0
        /*05dc*/ 	.word	0x000000ff
        /*05e0*/ 	.word	0x00000070
        /*05e4*/ 	.short	0x010a
        /*05e6*/ 	.byte	0x07
	.zero		1


	//   ....[78]....
        /*05e8*/ 	.word	0x00004540
        /*05ec*/ 	.word	0x000000ff
        /*05f0*/ 	.word	0x00000050
        /*05f4*/ 	.short	0x010b
        /*05f6*/ 	.byte	0x07
	.zero		1


	//   ....[79]....
        /*05f8*/ 	.word	0x00004580
        /*05fc*/ 	.word	0x000000ff
        /*0600*/ 	.word	0x00000000
        /*0604*/ 	.short	0x0101
        /*0606*/ 	.byte	0x08
	.zero		1


	//   ....[80]....
        /*0608*/ 	.word	0x000045c0
        /*060c*/ 	.word	0x000000ff
        /*0610*/ 	.word	0x00000078
        /*0614*/ 	.short	0x010a
        /*0616*/ 	.byte	0x07
	.zero		1


	//   ....[81]....
        /*0618*/ 	.word	0x00004800
        /*061c*/ 	.word	0x000000ff
        /*0620*/ 	.word	0x00000058
        /*0624*/ 	.short	0x010b
        /*0626*/ 	.byte	0x07
	.zero		1


	//   ....[82]....
        /*0628*/ 	.word	0x00004820
        /*062c*/ 	.word	0x000000ff
        /*0630*/ 	.word	0x00000000
        /*0634*/ 	.short	0x0101
        /*0636*/ 	.byte	0x0d
	.zero		1


	//   ....[83]....
        /*0638*/ 	.word	0x00004850
        /*063c*/ 	.word	0x000000ff
        /*0640*/ 	.word	0x00000060
        /*0644*/ 	.short	0x010a
        /*0646*/ 	.byte	0x07
	.zero		1


	//   ....[84]....
        /*0648*/ 	.word	0x00004870
        /*064c*/ 	.word	0x000000ff
        /*0650*/ 	.word	0x00000068
        /*0654*/ 	.short	0x010a
        /*0656*/ 	.byte	0x07
	.zero		1


	//   ....[85]....
        /*0658*/ 	.word	0x00004890
        /*065c*/ 	.word	0x000000ff
        /*0660*/ 	.word	0x00000070
        /*0664*/ 	.short	0x010a
        /*0666*/ 	.byte	0x07
	.zero		1


	//   ....[86]....
        /*0668*/ 	.word	0x000048d0
        /*066c*/ 	.word	0x00000000
        /*0670*/ 	.word	0x00000078
        /*0674*/ 	.short	0x010a
        /*0676*/ 	.byte	0xff
	.zero		1


	//   ....[87]....
        /*0678*/ 	.word	0x00004c30
        /*067c*/ 	.word	0x00000000
        /*0680*/ 	.word	0x00000090
        /*0684*/ 	.short	0x010a
        /*0686*/ 	.byte	0xff
	.zero		1


	//   ....[88]....
        /*0688*/ 	.word	0x00004d40
        /*068c*/ 	.word	0x00000000
        /*0690*/ 	.word	0x00000000
        /*0694*/ 	.short	0x0101
        /*0696*/ 	.byte	0xff
	.zero		1


	//   ....[89]....
        /*0698*/ 	.word	0x000057c0
        /*069c*/ 	.word	0x000000ff
        /*06a0*/ 	.word	0x00000040
        /*06a4*/ 	.short	0x010a
        /*06a6*/ 	.byte	0x30
	.zero		1


	//   ....[90]....
        /*06a8*/ 	.word	0x00005800
        /*06ac*/ 	.word	0x00000040
        /*06b0*/ 	.word	0x000000b0
        /*06b4*/ 	.short	0x010a
        /*06b6*/ 	.byte	0xff
	.zero		1


	//   ....[91]....
        /*06b8*/ 	.word	0x00005970
        /*06bc*/ 	.word	0x000000ff
        /*06c0*/ 	.word	0x00000040
        /*06c4*/ 	.short	0x010a
        /*06c6*/ 	.byte	0x30
	.zero		1


	//   ....[92]....
        /*06c8*/ 	.word	0x00005a70
        /*06cc*/ 	.word	0x00000040
        /*06d0*/ 	.word	0x000000b0
        /*06d4*/ 	.short	0x010a
        /*06d6*/ 	.byte	0xff
	.zero		1


	//   ....[93]....
        /*06d8*/ 	.word	0x00006570
        /*06dc*/ 	.word	0x00000000
        /*06e0*/ 	.word	0x00000000
        /*06e4*/ 	.short	0x0101
        /*06e6*/ 	.byte	0xff
	.zero		1


	//   ....[94]....
        /*06e8*/ 	.word	0x00006580
        /*06ec*/ 	.word	0x00000002
        /*06f0*/ 	.word	0x00000040
        /*06f4*/ 	.short	0x010a
        /*06f6*/ 	.byte	0xff
	.zero		1


	//   ....[95]....
        /*06f8*/ 	.word	0x00006650
        /*06fc*/ 	.word	0x00000002
        /*0700*/ 	.word	0x00000040
        /*0704*/ 	.short	0x010a
        /*0706*/ 	.byte	0xff
	.zero		1


	//   ....[96]....
        /*0708*/ 	.word	0x000071d0
        /*070c*/ 	.word	0x0000004a
        /*0710*/ 	.word	0x00000000
        /*0714*/ 	.short	0x0101
        /*0716*/ 	.byte	0xff
	.zero		1


	//   ....[97]....
        /*0718*/ 	.word	0x000071f0
        /*071c*/ 	.word	0x00000000
        /*0720*/ 	.word	0x00000040
        /*0724*/ 	.short	0x010a
        /*0726*/ 	.byte	0xff
	.zero		1


	//   ....[98]....
        /*0728*/ 	.word	0x000072b0
        /*072c*/ 	.word	0x00000000
        /*0730*/ 	.word	0x00000040
        /*0734*/ 	.short	0x010a
        /*0736*/ 	.byte	0xff
	.zero		1


	//   ....[99]....
        /*0738*/ 	.word	0x00007e30
        /*073c*/ 	.word	0x0000004a
        /*0740*/ 	.word	0x00000000
        /*0744*/ 	.short	0x0101
        /*0746*/ 	.byte	0xff
	.zero		1


	//   ....[100]....
        /*0748*/ 	.word	0x00007e50
        /*074c*/ 	.word	0x00000002
        /*0750*/ 	.word	0x00000040
        /*0754*/ 	.short	0x010a
        /*0756*/ 	.byte	0xff
	.zero		1


	//   ....[101]....
        /*0758*/ 	.word	0x00007f10
        /*075c*/ 	.word	0x00000002
        /*0760*/ 	.word	0x00000040
        /*0764*/ 	.short	0x010a
        /*0766*/ 	.byte	0xff
	.zero		1


	//   ....[102]....
        /*0768*/ 	.word	0x00008270
        /*076c*/ 	.word	0x000000ff
        /*0770*/ 	.word	0x00000000
        /*0774*/ 	.short	0x0101
        /*0776*/ 	.byte	0x05
	.zero		1


	//   ....[103]....
        /*0778*/ 	.word	0x00008af0
        /*077c*/ 	.word	0x00000000
        /*0780*/ 	.word	0x00000000
        /*0784*/ 	.short	0x0101
        /*0786*/ 	.byte	0xff
	.zero		1


	//   ....[104]....
        /*0788*/ 	.word	0x00008d60
        /*078c*/ 	.word	0x000000ff
        /*0790*/ 	.word	0x00000000
        /*0794*/ 	.short	0x0101
        /*0796*/ 	.byte	0x04
	.zero		1


	//   ....[105]....
        /*0798*/ 	.word	0x00008d80
        /*079c*/ 	.word	0x00000002
        /*07a0*/ 	.word	0x00000100
        /*07a4*/ 	.short	0x010a
        /*07a6*/ 	.byte	0xff
	.zero		1


	//   ....[106]....
        /*07a8*/ 	.word	0x00008de0
        /*07ac*/ 	.word	0x00000002
        /*07b0*/ 	.word	0x00000020
        /*07b4*/ 	.short	0x010a
        /*07b6*/ 	.byte	0xff
	.zero		1


	//   ....[107]....
        /*07b8*/ 	.word	0x00008e40
        /*07bc*/ 	.word	0x00000002
        /*07c0*/ 	.word	0x00000020
        /*07c4*/ 	.short	0x010a
        /*07c6*/ 	.byte	0xff
	.zero		1


	//   ....[108]....
        /*07c8*/ 	.word	0x00008e90
        /*07cc*/ 	.word	0x00000002
        /*07d0*/ 	.word	0x00000090
        /*07d4*/ 	.short	0x010a
        /*07d6*/ 	.byte	0xff
	.zero		1


	//   ....[109]....
        /*07d8*/ 	.word	0x00008ef0
        /*07dc*/ 	.word	0x00000000
        /*07e0*/ 	.word	0x00000000
        /*07e4*/ 	.short	0x010a
        /*07e6*/ 	.byte	0xff
	.zero		1


	//   ....[110]....
        /*07e8*/ 	.word	0x00008f50
        /*07ec*/ 	.word	0x00000000
        /*07f0*/ 	.word	0x00000000
        /*07f4*/ 	.short	0x010a
        /*07f6*/ 	.byte	0xff
	.zero		1


	//   ....[111]....
        /*07f8*/ 	.word	0x00008fb0
        /*07fc*/ 	.word	0x00000000
        /*0800*/ 	.word	0x00000000
        /*0804*/ 	.short	0x010a
        /*0806*/ 	.byte	0xff
	.zero		1


	//   ....[112]....
        /*0808*/ 	.word	0x00009000
        /*080c*/ 	.word	0x00000000
        /*0810*/ 	.word	0x000000f0
        /*0814*/ 	.short	0x010a
        /*0816*/ 	.byte	0xff
	.zero		1


	//   ....[113]....
        /*0818*/ 	.word	0x00009060
        /*081c*/ 	.word	0x00000000
        /*0820*/ 	.word	0x000000a0
        /*0824*/ 	.short	0x010a
        /*0826*/ 	.byte	0xff
	.zero		1


	//   ....[114]....
        /*0828*/ 	.word	0x000090b0
        /*082c*/ 	.word	0x00000000
        /*0830*/ 	.word	0x00000090
        /*0834*/ 	.short	0x010a
        /*0836*/ 	.byte	0xff
	.zero		1


	//   ....[115]....
        /*0838*/ 	.word	0x00009110
        /*083c*/ 	.word	0x00000000
        /*0840*/ 	.word	0x000000a0
        /*0844*/ 	.short	0x010a
        /*0846*/ 	.byte	0xff
	.zero		1


	//   ....[116]....
        /*0848*/ 	.word	0x00009160
        /*084c*/ 	.word	0x00000000
        /*0850*/ 	.word	0x00000090
        /*0854*/ 	.short	0x010a
        /*0856*/ 	.byte	0xff
	.zero		1


	//   ....[117]....
        /*0858*/ 	.word	0x000091c0
        /*085c*/ 	.word	0x00000002
        /*0860*/ 	.word	0x000000d0
        /*0864*/ 	.short	0x010a
        /*0866*/ 	.byte	0xff
	.zero		1


	//   ....[118]....
        /*0868*/ 	.word	0x00009220
        /*086c*/ 	.word	0x00000000
        /*0870*/ 	.word	0x00000000
        /*0874*/ 	.short	0x010a
        /*0876*/ 	.byte	0xff
	.zero		1


	//   ....[119]....
        /*0878*/ 	.word	0x00009280
        /*087c*/ 	.word	0x00000000
        /*0880*/ 	.word	0x00000000
        /*0884*/ 	.short	0x010a
        /*0886*/ 	.byte	0xff
	.zero		1


	//   ....[120]....
        /*0888*/ 	.word	0x000092e0
        /*088c*/ 	.word	0x00000000
        /*0890*/ 	.word	0x00000000
        /*0894*/ 	.short	0x010a
        /*0896*/ 	.byte	0xff
	.zero		1


	//   ....[121]....
        /*0898*/ 	.word	0x00009340
        /*089c*/ 	.word	0x00000000
        /*08a0*/ 	.word	0x00000000
        /*08a4*/ 	.short	0x010a
        /*08a6*/ 	.byte	0xff
	.zero		1


	//   ....[122]....
        /*08a8*/ 	.word	0x000093a0
        /*08ac*/ 	.word	0x00000000
        /*08b0*/ 	.word	0x00000000
        /*08b4*/ 	.short	0x010a
        /*08b6*/ 	.byte	0xff
	.zero		1


	//   ....[123]....
        /*08b8*/ 	.word	0x000093f0
        /*08bc*/ 	.word	0x00000000
        /*08c0*/ 	.word	0x00000090
        /*08c4*/ 	.short	0x010a
        /*08c6*/ 	.byte	0xff
	.zero		1


	//   ....[124]....
        /*08c8*/ 	.word	0x00009450
        /*08cc*/ 	.word	0x00000000
        /*08d0*/ 	.word	0x00000088
        /*08d4*/ 	.short	0x010a
        /*08d6*/ 	.byte	0xff
	.zero		1


	//   ....[125]....
        /*08d8*/ 	.word	0x000094b0
        /*08dc*/ 	.word	0x00000000
        /*08e0*/ 	.word	0x00000060
        /*08e4*/ 	.short	0x010a
        /*08e6*/ 	.byte	0xff
	.zero		1


	//   ....[126]....
        /*08e8*/ 	.word	0x00009510
        /*08ec*/ 	.word	0x00000000
        /*08f0*/ 	.word	0x00000068
        /*08f4*/ 	.short	0x010a
        /*08f6*/ 	.byte	0xff
	.zero		1


	//   ....[127]....
        /*08f8*/ 	.word	0x00009570
        /*08fc*/ 	.word	0x00000000
        /*0900*/ 	.word	0x00000070
        /*0904*/ 	.short	0x010a
        /*0906*/ 	.byte	0xff
	.zero		1


	//   ....[128]....
        /*0908*/ 	.word	0x000095d0
        /*090c*/ 	.word	0x00000000
        /*0910*/ 	.word	0x00000078
        /*0914*/ 	.short	0x010a
        /*0916*/ 	.byte	0xff
	.zero		1


	//   ....[129]....
        /*0918*/ 	.word	0x00009630
        /*091c*/ 	.word	0x00000000
        /*0920*/ 	.word	0x00000060
        /*0924*/ 	.short	0x010a
        /*0926*/ 	.byte	0xff
	.zero		1


	//   ....[130]....
        /*0928*/ 	.word	0x00009690
        /*092c*/ 	.word	0x00000000
        /*0930*/ 	.word	0x00000068
        /*0934*/ 	.short	0x010a
        /*0936*/ 	.byte	0xff
	.zero		1


	//   ....[131]....
        /*0938*/ 	.word	0x000096f0
        /*093c*/ 	.word	0x00000000
        /*0940*/ 	.word	0x00000070
        /*0944*/ 	.short	0x010a
        /*0946*/ 	.byte	0xff
	.zero		1


	//   ....[132]....
        /*0948*/ 	.word	0x00009740
        /*094c*/ 	.word	0x00000000
        /*0950*/ 	.word	0x00000090
        /*0954*/ 	.short	0x010a
        /*0956*/ 	.byte	0xff
	.zero		1


	//   ....[133]....
        /*0958*/ 	.word	0x000097a0
        /*095c*/ 	.word	0x00000000
        /*0960*/ 	.word	0x00000040
        /*0964*/ 	.short	0x010a
        /*0966*/ 	.byte	0xff
	.zero		1


	//   ....[134]....
        /*0968*/ 	.word	0x000097f0
        /*096c*/ 	.word	0x00000040
        /*0970*/ 	.word	0x000000b0
        /*0974*/ 	.short	0x010a
        /*0976*/ 	.byte	0xff
	.zero		1


	//   ....[135]....
        /*0978*/ 	.word	0x00009840
        /*097c*/ 	.word	0x00000002
        /*0980*/ 	.word	0x00000040
        /*0984*/ 	.short	0x010a
        /*0986*/ 	.byte	0xff
	.zero		1


	//   ....[136]....
        /*0988*/ 	.word	0x00009890
        /*098c*/ 	.word	0x00000000
        /*0990*/ 	.word	0x00000040
        /*0994*/ 	.short	0x010a
        /*0996*/ 	.byte	0xff
	.zero		1


	//   ....[137]....
        /*0998*/ 	.word	0x000098e0
        /*099c*/ 	.word	0x00000002
        /*09a0*/ 	.word	0x00000040
        /*09a4*/ 	.short	0x010a
        /*09a6*/ 	.byte	0xff
	.zero		1


	//----- nvinfo : EIATTR_NUM_MBARRIERS
	.align		4
.L_47:
        /*09a8*/ 	.byte	0x03, 0x38
        /*09aa*/ 	.short	0x0022


	//----- nvinfo : EIATTR_EXIT_INSTR_OFFSETS
	.align		4
        /*09ac*/ 	.byte	0x04, 0x1c
        /*09ae*/ 	.short	(.L_49 - .L_48)


	//   ....[0]....
.L_48:
        /*09b0*/ 	.word	0x00002500


	//   ....[1]....
        /*09b4*/ 	.word	0x000029f0


	//   ....[2]....
        /*09b8*/ 	.word	0x00002a50


	//   ....[3]....
        /*09bc*/ 	.word	0x000038d0


	//   ....[4]....
        /*09c0*/ 	.word	0x00004900


	//   ....[5]....
        /*09c4*/ 	.word	0x00004940


	//   ....[6]....
        /*09c8*/ 	.word	0x00008c50


	//   ....[7]....
        /*09cc*/ 	.word	0x00008cd0


	//   ....[8]....
        /*09d0*/ 	.word	0x00008d00


	//   ....[9]....
        /*09d4*/ 	.word	0x00008d70


	//----- nvinfo : EIATTR_MAX_THREADS
	.align		4
.L_49:
        /*09d8*/ 	.byte	0x04, 0x05
        /*09da*/ 	.short	(.L_51 - .L_50)
.L_50:
        /*09dc*/ 	.word	0x00000100
        /*09e0*/ 	.word	0x00000001
        /*09e4*/ 	.word	0x00000001


	//----- nvinfo : EIATTR_CRS_STACK_SIZE
	.align		4
.L_51:
        /*09e8*/ 	.byte	0x04, 0x1e
        /*09ea*/ 	.short	(.L_53 - .L_52)
.L_52:
        /*09ec*/ 	.word	0x00000000


	//----- nvinfo : EIATTR_CBANK_PARAM_SIZE
	.align		4
.L_53:
        /*09f0*/ 	.byte	0x03, 0x19
        /*09f2*/ 	.short	0x0800


	//----- nvinfo : EIATTR_PARAM_CBANK
	.align		4
        /*09f4*/ 	.byte	0x04, 0x0a
        /*09f6*/ 	.short	(.L_55 - .L_54)
	.align		4
.L_54:
        /*09f8*/ 	.word	index@(.nv.constant0._ZN7cutlass13device_kernelINS_4gemm6kernel13GemmUniversalIN4cute5tupleIJiiiiEEENS1_10collective13CollectiveMmaINS1_35MainloopSm100TmaUmmaWarpSpecializedILi4ELi2ELi4ENS5_IJNS4_1CILi1EEESB_SB_EEEEENS5_IJNSA_ILi64EEENSA_ILi256EEENSA_ILi32EEEEEENS_6half_tENS5_IJlSB_lEEESI_SJ_NS4_8TiledMMAINS4_8MMA_AtomIJNS4_20SM100_MMA_F16BF16_SSISI_SI_fLi64ELi256ELNS4_4UMMA5MajorE0ELSO_0ELNSN_7ScaleInE0ELSP_0EEEEEENS4_6LayoutISC_NS5_IJNSA_ILi0EEEST_ST_EEEEENS5_IJNS4_10UnderscoreESW_SW_EEEEENS4_13SM90_TMA_LOADENS4_14ComposedLayoutINS4_7SwizzleILi2ELi4ELi3EEENS4_18smem_ptr_flag_bitsILi16EEENSS_INS5_IJNSA_ILi8EEESG_EEENS5_IJSG_SB_EEEEEEEvNS4_8identityESZ_S19_vS1A_EENS_8epilogue10collective18CollectiveEpilogueINS1C_23Sm100TmaWarpSpecializedILi4ELi2ELi32ELb1ELb0EEEJSH_NS5_IJNSS_ISE_SB_EES1H_EEESI_SJ_SI_SJ_NS1C_6fusion15FusionCallbacksIS1G_NS1J_17LinearCombinationISI_fSI_fLNS_15FloatRoundStyleE2EEESH_S1I_JEEENS4_5SM1004TMEM4LOAD26SM100_TMEM_LOAD_16dp256b8xESZ_NS10_INS11_ILi3ELi4ELi3EEES14_NSS_INS5_IJS15_SE_EEENS5_IJSE_SB_EEEEEEENS4_17SM75_U32x4_LDSM_NENS4_14SM90_TMA_STOREES1X_NS4_17SM90_U32x4_STSM_NENS4_39AutoVectorizingCopyWithAssumedAlignmentILi128EEEEEEvvEEEEvNT_6ParamsE)
        /*09fc*/ 	.short	0x0380
        /*09fe*/ 	.short	0x0800


	//----- nvinfo : EIATTR_SW_WAR
	.align		4
.L_55:
        /*0a00*/ 	.byte	0x04, 0x36
        /*0a02*/ 	.short	(.L_57 - .L_56)
.L_56:
        /*0a04*/ 	.word	0x00000008
.L_57:


//--------------------- .nv.callgraph             --------------------------
	.section	.nv.callgraph,"",@"SHT_CUDA_CALLGRAPH"
	.align	4
	.sectionentsize	8
	.align		4
        /*0000*/ 	.word	0x00000000
	.align		4
        /*0004*/ 	.word	0xffffffff
	.align		4
        /*0008*/ 	.word	index@(_ZN7cutlass13device_kernelINS_4gemm6kernel13GemmUniversalIN4cute5tupleIJiiiiEEENS1_10collective13CollectiveMmaINS1_35MainloopSm100TmaUmmaWarpSpecializedILi4ELi2ELi4ENS5_IJNS4_1CILi1EEESB_SB_EEEEENS5_IJNSA_ILi64EEENSA_ILi256EEENSA_ILi32EEEEEENS_6half_tENS5_IJlSB_lEEESI_SJ_NS4_8TiledMMAINS4_8MMA_AtomIJNS4_20SM100_MMA_F16BF16_SSISI_SI_fLi64ELi256ELNS4_4UMMA5MajorE0ELSO_0ELNSN_7ScaleInE0ELSP_0EEEEEENS4_6LayoutISC_NS5_IJNSA_ILi0EEEST_ST_EEEEENS5_IJNS4_10UnderscoreESW_SW_EEEEENS4_13SM90_TMA_LOADENS4_14ComposedLayoutINS4_7SwizzleILi2ELi4ELi3EEENS4_18smem_ptr_flag_bitsILi16EEENSS_INS5_IJNSA_ILi8EEESG_EEENS5_IJSG_SB_EEEEEEEvNS4_8identityESZ_S19_vS1A_EENS_8epilogue10collective18CollectiveEpilogueINS1C_23Sm100TmaWarpSpecializedILi4ELi2ELi32ELb1ELb0EEEJSH_NS5_IJNSS_ISE_SB_EES1H_EEESI_SJ_SI_SJ_NS1C_6fusion15FusionCallbacksIS1G_NS1J_17LinearCombinationISI_fSI_fLNS_15FloatRoundStyleE2EEESH_S1I_JEEENS4_5SM1004TMEM4LOAD26SM100_TMEM_LOAD_16dp256b8xESZ_NS10_INS11_ILi3ELi4ELi3EEES14_NSS_INS5_IJS15_SE_EEENS5_IJSE_SB_EEEEEEENS4_17SM75_U32x4_LDSM_NENS4_14SM90_TMA_STOREES1X_NS4_17SM90_U32x4_STSM_NENS4_39AutoVectorizingCopyWithAssumedAlignmentILi128EEEEEEvvEEEEvNT_6ParamsE)
	.align		4
        /*000c*/ 	.word	index@(__assertfail)
	.align		4
        /*0010*/ 	.word	0x00000000
	.align		4
        /*0014*/ 	.word	0xfffffffe
	.align		4
        /*0018*/ 	.word	0x00000000
	.align		4
        /*001c*/ 	.word	0xfffffffd
	.align		4
        /*0020*/ 	.word	0x00000000
	.align		4
        /*0024*/ 	.word	0xfffffffc


//--------------------- .nv.constant4             --------------------------
	.section	.nv.constant4,"a",@progbits
	.align	8
	.align		8
.nv.constant4:
        /*0000*/ 	.dword	__assertfail
	.align		8
        /*0008*/ 	.dword	__unnamed_1
	.align		8
        /*0010*/ 	.dword	__unnamed_2
	.align		8
        /*0018*/ 	.dword	_ZN40_INTERNAL_ce2d535b_4_k_cu_928b42f5_172614cuda3std3__45__cpo5beginE
	.align		8
        /*0020*/ 	.dword	_ZN40_INTERNAL_ce2d535b_4_k_cu_928b42f5_172614cuda3std3__45__cpo3endE
	.align		8
        /*0028*/ 	.dword	_ZN40_INTERNAL_ce2d535b_4_k_cu_928b42f5_172614cuda3std3__45__cpo6cbeginE
	.align		8
        /*0030*/ 	.dword	_ZN40_INTERNAL_ce2d535b_4_k_cu_928b42f5_172614cuda3std3__45__cpo4cendE
	.align		8
        /*0038*/ 	.dword	_ZN40_INTERNAL_ce2d535b_4_k_cu_928b42f5_172614cuda3std3__442_GLOBAL__N__ce2d535b_4_k_cu_928b42f5_172616ignoreE
	.align		8
        /*0040*/ 	.dword	_ZN40_INTERNAL_ce2d535b_4_k_cu_928b42f5_172614cuda3std3__419piecewise_constructE
	.align		8
        /*0048*/ 	.dword	_ZN40_INTERNAL_ce2d535b_4_k_cu_928b42f5_172614cuda3std3__48in_placeE
	.align		8
        /*0050*/ 	.dword	_ZN40_INTERNAL_ce2d535b_4_k_cu_928b42f5_172614cuda3std6ranges3__45__cpo4swapE
	.align		8
        /*0058*/ 	.dword	_ZN40_INTERNAL_ce2d535b_4_k_cu_928b42f5_172614cuda3std6ranges3__45__cpo9iter_moveE
	.align		8
        /*0060*/ 	.dword	_ZN40_INTERNAL_ce2d535b_4_k_cu_928b42f5_172614cute7productE
	.align		8
        /*0068*/ 	.dword	_ZN40_INTERNAL_ce2d535b_4_k_cu_928b42f5_172614cute1_E
	.align		8
        /*0070*/ 	.dword	$str$25
	.align		8
        /*0078*/ 	.dword	$str$26
	.align		8
        /*0080*/ 	.dword	$str$27
	.align		8
        /*0088*/ 	.dword	$str$28


//--------------------- .text._ZN7cutlass13device_kernelINS_4gemm6kernel13GemmUniversalIN4cute5tupleIJiiiiEEENS1_10collective13CollectiveMmaINS1_35MainloopSm100TmaUmmaWarpSpecializedILi4ELi2ELi4ENS5_IJNS4_1CILi1EEESB_SB_EEEEENS5_IJNSA_ILi64EEENSA_ILi256EEENSA_ILi32EEEEEENS_6half_tENS5_IJlSB_lEEESI_SJ_NS4_8TiledMMAINS4_8MMA_AtomIJNS4_20SM100_MMA_F16BF16_SSISI_SI_fLi64ELi256ELNS4_4UMMA5MajorE0ELSO_0ELNSN_7ScaleInE0ELSP_0EEEEEENS4_6LayoutISC_NS5_IJNSA_ILi0EEEST_ST_EEEEENS5_IJNS4_10UnderscoreESW_SW_EEEEENS4_13SM90_TMA_LOADENS4_14ComposedLayoutINS4_7SwizzleILi2ELi4ELi3EEENS4_18smem_ptr_flag_bitsILi16EEENSS_INS5_IJNSA_ILi8EEESG_EEENS5_IJSG_SB_EEEEEEEvNS4_8identityESZ_S19_vS1A_EENS_8epilogue10collective18CollectiveEpilogueINS1C_23Sm100TmaWarpSpecializedILi4ELi2ELi32ELb1ELb0EEEJSH_NS5_IJNSS_ISE_SB_EES1H_EEESI_SJ_SI_SJ_NS1C_6fusion15FusionCallbacksIS1G_NS1J_17LinearCombinationISI_fSI_fLNS_15FloatRoundStyleE2EEESH_S1I_JEEENS4_5SM1004TMEM4LOAD26SM100_TMEM_LOAD_16dp256b8xESZ_NS10_INS11_ILi3ELi4ELi3EEES14_NSS_INS5_IJS15_SE_EEENS5_IJSE_SB_EEEEEEENS4_17SM75_U32x4_LDSM_NENS4_14SM90_TMA_STOREES1X_NS4_17SM90_U32x4_STSM_NENS4_39AutoVectorizingCopyWithAssumedAlignmentILi128EEEEEEvvEEEEvNT_6ParamsE --------------------------
	.section	.text._ZN7cutlass13device_kernelINS_4gemm6kernel13GemmUniversalIN4cute5tupleIJiiiiEEENS1_10collective13CollectiveMmaINS1_35MainloopSm100TmaUmmaWarpSpecializedILi4ELi2ELi4ENS5_IJNS4_1CILi1EEESB_SB_EEEEENS5_IJNSA_ILi64EEENSA_ILi256EEENSA_ILi32EEEEEENS_6half_tENS5_IJlSB_lEEESI_SJ_NS4_8TiledMMAINS4_8MMA_AtomIJNS4_20SM100_MMA_F16BF16_SSISI_SI_fLi64ELi256ELNS4_4UMMA5MajorE0ELSO_0ELNSN_7ScaleInE0ELSP_0EEEEEENS4_6LayoutISC_NS5_IJNSA_ILi0EEEST_ST_EEEEENS5_IJNS4_10UnderscoreESW_SW_EEEEENS4_13SM90_TMA_LOADENS4_14ComposedLayoutINS4_7SwizzleILi2ELi4ELi3EEENS4_18smem_ptr_flag_bitsILi16EEENSS_INS5_IJNSA_ILi8EEESG_EEENS5_IJSG_SB_EEEEEEEvNS4_8identityESZ_S19_vS1A_EENS_8epilogue10collective18CollectiveEpilogueINS1C_23Sm100TmaWarpSpecializedILi4ELi2ELi32ELb1ELb0EEEJSH_NS5_IJNSS_ISE_SB_EES1H_EEESI_SJ_SI_SJ_NS1C_6fusion15FusionCallbacksIS1G_NS1J_17LinearCombinationISI_fSI_fLNS_15FloatRoundStyleE2EEESH_S1I_JEEENS4_5SM1004TMEM4LOAD26SM100_TMEM_LOAD_16dp256b8xESZ_NS10_INS11_ILi3ELi4ELi3EEES14_NSS_INS5_IJS15_SE_EEENS5_IJSE_SB_EEEEEEENS4_17SM75_U32x4_LDSM_NENS4_14SM90_TMA_STOREES1X_NS4_17SM90_U32x4_STSM_NENS4_39AutoVectorizingCopyWithAssumedAlignmentILi128EEEEEEvvEEEEvNT_6ParamsE,"ax",@progbits
	.align	128
.text._ZN7cutlass13device_kernelINS_4gemm6kernel13GemmUniversalIN4cute5tupleIJiiiiEEENS1_10collective13CollectiveMmaINS1_35MainloopSm100TmaUmmaWarpSpecializedILi4ELi2ELi4ENS5_IJNS4_1CILi1EEESB_SB_EEEEENS5_IJNSA_ILi64EEENSA_ILi256EEENSA_ILi32EEEEEENS_6half_tENS5_IJlSB_lEEESI_SJ_NS4_8TiledMMAINS4_8MMA_AtomIJNS4_20SM100_MMA_F16BF16_SSISI_SI_fLi64ELi256ELNS4_4UMMA5MajorE0ELSO_0ELNSN_7ScaleInE0ELSP_0EEEEEENS4_6LayoutISC_NS5_IJNSA_ILi0EEEST_ST_EEEEENS5_IJNS4_10UnderscoreESW_SW_EEEEENS4_13SM90_TMA_LOADENS4_14ComposedLayoutINS4_7SwizzleILi2ELi4ELi3EEENS4_18smem_ptr_flag_bitsILi16EEENSS_INS5_IJNSA_ILi8EEESG_EEENS5_IJSG_SB_EEEEEEEvNS4_8identityESZ_S19_vS1A_EENS_8epilogue10collective18CollectiveEpilogueINS1C_23Sm100TmaWarpSpecializedILi4ELi2ELi32ELb1ELb0EEEJSH_NS5_IJNSS_ISE_SB_EES1H_EEESI_SJ_SI_SJ_NS1C_6fusion15FusionCallbacksIS1G_NS1J_17LinearCombinationISI_fSI_fLNS_15FloatRoundStyleE2EEESH_S1I_JEEENS4_5SM1004TMEM4LOAD26SM100_TMEM_LOAD_16dp256b8xESZ_NS10_INS11_ILi3ELi4ELi3EEES14_NSS_INS5_IJS15_SE_EEENS5_IJSE_SB_EEEEEEENS4_17SM75_U32x4_LDSM_NENS4_14SM90_TMA_STOREES1X_NS4_17SM90_U32x4_STSM_NENS4_39AutoVectorizingCopyWithAssumedAlignmentILi128EEEEEEvvEEEEvNT_6ParamsE:
        .type           _ZN7cutlass13device_kernelINS_4gemm6kernel13GemmUniversalIN4cute5tupleIJiiiiEEENS1_10collective13CollectiveMmaINS1_35MainloopSm100TmaUmmaWarpSpecializedILi4ELi2ELi4ENS5_IJNS4_1CILi1EEESB_SB_EEEEENS5_IJNSA_ILi64EEENSA_ILi256EEENSA_ILi32EEEEEENS_6half_tENS5_IJlSB_lEEESI_SJ_NS4_8TiledMMAINS4_8MMA_AtomIJNS4_20SM100_MMA_F16BF16_SSISI_SI_fLi64ELi256ELNS4_4UMMA5MajorE0ELSO_0ELNSN_7ScaleInE0ELSP_0EEEEEENS4_6LayoutISC_NS5_IJNSA_ILi0EEEST_ST_EEEEENS5_IJNS4_10UnderscoreESW_SW_EEEEENS4_13SM90_TMA_LOADENS4_14ComposedLayoutINS4_7SwizzleILi2ELi4ELi3EEENS4_18smem_ptr_flag_bitsILi16EEENSS_INS5_IJNSA_ILi8EEESG_EEENS5_IJSG_SB_EEEEEEEvNS4_8identityESZ_S19_vS1A_EENS_8epilogue10collective18CollectiveEpilogueINS1C_23Sm100TmaWarpSpecializedILi4ELi2ELi32ELb1ELb0EEEJSH_NS5_IJNSS_ISE_SB_EES1H_EEESI_SJ_SI_SJ_NS1C_6fusion15FusionCallbacksIS1G_NS1J_17LinearCombinationISI_fSI_fLNS_15FloatRoundStyleE2EEESH_S1I_JEEENS4_5SM1004TMEM4LOAD26SM100_TMEM_LOAD_16dp256b8xESZ_NS10_INS11_ILi3ELi4ELi3EEES14_NSS_INS5_IJS15_SE_EEENS5_IJSE_SB_EEEEEEENS4_17SM75_U32x4_LDSM_NENS4_14SM90_TMA_STOREES1X_NS4_17SM90_U32x4_STSM_NENS4_39AutoVectorizingCopyWithAssumedAlignmentILi128EEEEEEvvEEEEvNT_6ParamsE,@function
        .size           _ZN7cutlass13device_kernelINS_4gemm6kernel13GemmUniversalIN4cute5tupleIJiiiiEEENS1_10collective13CollectiveMmaINS1_35MainloopSm100TmaUmmaWarpSpecializedILi4ELi2ELi4ENS5_IJNS4_1CILi1EEESB_SB_EEEEENS5_IJNSA_ILi64EEENSA_ILi256EEENSA_ILi32EEEEEENS_6half_tENS5_IJlSB_lEEESI_SJ_NS4_8TiledMMAINS4_8MMA_AtomIJNS4_20SM100_MMA_F16BF16_SSISI_SI_fLi64ELi256ELNS4_4UMMA5MajorE0ELSO_0ELNSN_7ScaleInE0ELSP_0EEEEEENS4_6LayoutISC_NS5_IJNSA_ILi0EEEST_ST_EEEEENS5_IJNS4_10UnderscoreESW_SW_EEEEENS4_13SM90_TMA_LOADENS4_14ComposedLayoutINS4_7SwizzleILi2ELi4ELi3EEENS4_18smem_ptr_flag_bitsILi16EEENSS_INS5_IJNSA_ILi8EEESG_EEENS5_IJSG_SB_EEEEEEEvNS4_8identityESZ_S19_vS1A_EENS_8epilogue10collective18CollectiveEpilogueINS1C_23Sm100TmaWarpSpecializedILi4ELi2ELi32ELb1ELb0EEEJSH_NS5_IJNSS_ISE_SB_EES1H_EEESI_SJ_SI_SJ_NS1C_6fusion15FusionCallbacksIS1G_NS1J_17LinearCombinationISI_fSI_fLNS_15FloatRoundStyleE2EEESH_S1I_JEEENS4_5SM1004TMEM4LOAD26SM100_TMEM_LOAD_16dp256b8xESZ_NS10_INS11_ILi3ELi4ELi3EEES14_NSS_INS5_IJS15_SE_EEENS5_IJSE_SB_EEEEEEENS4_17SM75_U32x4_LDSM_NENS4_14SM90_TMA_STOREES1X_NS4_17SM90_U32x4_STSM_NENS4_39AutoVectorizingCopyWithAssumedAlignmentILi128EEEEEEvvEEEEvNT_6ParamsE,(.L_x_176 - _ZN7cutlass13device_kernelINS_4gemm6kernel13GemmUniversalIN4cute5tupleIJiiiiEEENS1_10collective13CollectiveMmaINS1_35MainloopSm100TmaUmmaWarpSpecializedILi4ELi2ELi4ENS5_IJNS4_1CILi1EEESB_SB_EEEEENS5_IJNSA_ILi64EEENSA_ILi256EEENSA_ILi32EEEEEENS_6half_tENS5_IJlSB_lEEESI_SJ_NS4_8TiledMMAINS4_8MMA_AtomIJNS4_20SM100_MMA_F16BF16_SSISI_SI_fLi64ELi256ELNS4_4UMMA5MajorE0ELSO_0ELNSN_7ScaleInE0ELSP_0EEEEEENS4_6LayoutISC_NS5_IJNSA_ILi0EEEST_ST_EEEEENS5_IJNS4_10UnderscoreESW_SW_EEEEENS4_13SM90_TMA_LOADENS4_14ComposedLayoutINS4_7SwizzleILi2ELi4ELi3EEENS4_18smem_ptr_flag_bitsILi16EEENSS_INS5_IJNSA_ILi8EEESG_EEENS5_IJSG_SB_EEEEEEEvNS4_8identityESZ_S19_vS1A_EENS_8epilogue10collective18CollectiveEpilogueINS1C_23Sm100TmaWarpSpecializedILi4ELi2ELi32ELb1ELb0EEEJSH_NS5_IJNSS_ISE_SB_EES1H_EEESI_SJ_SI_SJ_NS1C_6fusion15FusionCallbacksIS1G_NS1J_17LinearCombinationISI_fSI_fLNS_15FloatRoundStyleE2EEESH_S1I_JEEENS4_5SM1004TMEM4LOAD26SM100_TMEM_LOAD_16dp256b8xESZ_NS10_INS11_ILi3ELi4ELi3EEES14_NSS_INS5_IJS15_SE_EEENS5_IJSE_SB_EEEEEEENS4_17SM75_U32x4_LDSM_NENS4_14SM90_TMA_STOREES1X_NS4_17SM90_U32x4_STSM_NENS4_39AutoVectorizingCopyWithAssumedAlignmentILi128EEEEEEvvEEEEvNT_6ParamsE)
        .other          _ZN7cutlass13device_kernelINS_4gemm6kernel13GemmUniversalIN4cute5tupleIJiiiiEEENS1_10collective13CollectiveMmaINS1_35MainloopSm100TmaUmmaWarpSpecializedILi4ELi2ELi4ENS5_IJNS4_1CILi1EEESB_SB_EEEEENS5_IJNSA_ILi64EEENSA_ILi256EEENSA_ILi32EEEEEENS_6half_tENS5_IJlSB_lEEESI_SJ_NS4_8TiledMMAINS4_8MMA_AtomIJNS4_20SM100_MMA_F16BF16_SSISI_SI_fLi64ELi256ELNS4_4UMMA5MajorE0ELSO_0ELNSN_7ScaleInE0ELSP_0EEEEEENS4_6LayoutISC_NS5_IJNSA_ILi0EEEST_ST_EEEEENS5_IJNS4_10UnderscoreESW_SW_EEEEENS4_13SM90_TMA_LOADENS4_14ComposedLayoutINS4_7SwizzleILi2ELi4ELi3EEENS4_18smem_ptr_flag_bitsILi16EEENSS_INS5_IJNSA_ILi8EEESG_EEENS5_IJSG_SB_EEEEEEEvNS4_8identityESZ_S19_vS1A_EENS_8epilogue10collective18CollectiveEpilogueINS1C_23Sm100TmaWarpSpecializedILi4ELi2ELi32ELb1ELb0EEEJSH_NS5_IJNSS_ISE_SB_EES1H_EEESI_SJ_SI_SJ_NS1C_6fusion15FusionCallbacksIS1G_NS1J_17LinearCombinationISI_fSI_fLNS_15FloatRoundStyleE2EEESH_S1I_JEEENS4_5SM1004TMEM4LOAD26SM100_TMEM_LOAD_16dp256b8xESZ_NS10_INS11_ILi3ELi4ELi3EEES14_NSS_INS5_IJS15_SE_EEENS5_IJSE_SB_EEEEEEENS4_17SM75_U32x4_LDSM_NENS4_14SM90_TMA_STOREES1X_NS4_17SM90_U32x4_STSM_NENS4_39AutoVectorizingCopyWithAssumedAlignmentILi128EEEEEEvvEEEEvNT_6ParamsE,@"STO_CUDA_ENTRY STV_DEFAULT"
_ZN7cutlass13device_kernelINS_4gemm6kernel13GemmUniversalIN4cute5tupleIJiiiiEEENS1_10collective13CollectiveMmaINS1_35MainloopSm100TmaUmmaWarpSpecializedILi4ELi2ELi4ENS5_IJNS4_1CILi1EEESB_SB_EEEEENS5_IJNSA_ILi64EEENSA_ILi256EEENSA_ILi32EEEEEENS_6half_tENS5_IJlSB_lEEESI_SJ_NS4_8TiledMMAINS4_8MMA_AtomIJNS4_20SM100_MMA_F16BF16_SSISI_SI_fLi64ELi256ELNS4_4UMMA5MajorE0ELSO_0ELNSN_7ScaleInE0ELSP_0EEEEEENS4_6LayoutISC_NS5_IJNSA_ILi0EEEST_ST_EEEEENS5_IJNS4_10UnderscoreESW_SW_EEEEENS4_13SM90_TMA_LOADENS4_14ComposedLayoutINS4_7SwizzleILi2ELi4ELi3EEENS4_18smem_ptr_flag_bitsILi16EEENSS_INS5_IJNSA_ILi8EEESG_EEENS5_IJSG_SB_EEEEEEEvNS4_8identityESZ_S19_vS1A_EENS_8epilogue10collective18CollectiveEpilogueINS1C_23Sm100TmaWarpSpecializedILi4ELi2ELi32ELb1ELb0EEEJSH_NS5_IJNSS_ISE_SB_EES1H_EEESI_SJ_SI_SJ_NS1C_6fusion15FusionCallbacksIS1G_NS1J_17LinearCombinationISI_fSI_fLNS_15FloatRoundStyleE2EEESH_S1I_JEEENS4_5SM1004TMEM4LOAD26SM100_TMEM_LOAD_16dp256b8xESZ_NS10_INS11_ILi3ELi4ELi3EEES14_NSS_INS5_IJS15_SE_EEENS5_IJSE_SB_EEEEEEENS4_17SM75_U32x4_LDSM_NENS4_14SM90_TMA_STOREES1X_NS4_17SM90_U32x4_STSM_NENS4_39AutoVectorizingCopyWithAssumedAlignmentILi128EEEEEEvvEEEEvNT_6ParamsE:
[----:B------:R-:W1:Y:S01]  /*0000*/  LDC R1, c[0x0][0x37c] ;  /* 0x0000df00ff017b82 */ /* 0x000e620000000800 */
[----:B------:R-:W2:Y:S01]  /*0010*/  S2R R101, SR_TID.X ;  /* 0x0000000000657919 */ /* 0x000ea20000002100 */
[----:B------:R-:W3:Y:S01]  /*0020*/  LDCU.64 UR4, c[0x0][0x890] ;  /* 0x00011200ff0477ac */ /* 0x000ee20008000a00 */
[----:B------:R-:W-:Y:S02]  /*0030*/  PRMT R88, RZ, 0x7610, R88 ;  /* 0x00007610ff587816 */ /* 0x000fe40000000058 */
[----:B------:R-:W-:Y:S01]  /*0040*/  ELECT P5, URZ, PT ;  /* 0x0000000000ff782f */ /* 0x000fe200038a0000 */
[----:B------:R-:W4:Y:S01]  /*0050*/  LDCU.64 UR46, c[0x0][0x358] ;  /* 0x00006b00ff2e77ac */ /* 0x000f220008000a00 */
[----:B---3--:R-:W-:-:S04]  /*0060*/  UISETP.NE.U32.AND UP0, UPT, UR4, URZ, UPT ;  /* 0x000000ff0400728c */ /* 0x008fc8000bf05070 */
[----:B------:R-:W-:Y:S01]  /*0070*/  UISETP.NE.AND.EX UP0, UPT, UR5, URZ, UPT, UP0 ;  /* 0x000000ff0500728c */ /* 0x000fe2000bf05300 */
[----:B--2---:R-:W-:-:S05]  /*0080*/  SHF.R.U32.HI R93, RZ, 0x5, R101 ;  /* 0x00000005ff5d7819 */ /* 0x004fca0000011665 */
[----:B------:R-:W2:Y:S02]  /*0090*/  SHFL.IDX PT, R0, R93, RZ, 0x1f ;  /* 0x00001fff5d007589 */ /* 0x000ea400000e0000 */
[----:B--2---:R-:W-:Y:S01]  /*00a0*/  R2UR UR8, R0 ;  /* 0x00000000000872ca */ /* 0x004fe200000e0000 */
[----:B-1--4-:R-:W-:-:S14]  /*00b0*/  BRA.U UP0, `(.L_x_0) ;  /* 0x00000001002c7547 */ /* 0x012fdc000b800000 */
[----:B------:R-:W1:Y:S02]  /*00c0*/  LDCU.64 UR6, c[0x0][0x888] ;  /* 0x00011100ff0677ac */ /* 0x000e640008000a00 */
[----:B-1----:R-:W-:-:S04]  /*00d0*/  UISETP.NE.U32.AND UP0, UPT, UR6, URZ, UPT ;  /* 0x000000ff0600728c */ /* 0x002fc8000bf05070 */
[----:B------:R-:W-:-:S09]  /*00e0*/  UISETP.NE.AND.EX UP0, UPT, UR7, URZ, UPT, UP0 ;  /* 0x000000ff0700728c */ /* 0x000fd2000bf05300 */
[----:B------:R-:W-:Y:S05]  /*00f0*/  BRA.U !UP0, `(.L_x_1) ;  /* 0x0000000108107547 */ /* 0x000fea000b800000 */
[----:B------:R-:W1:Y:S02]  /*0100*/  LDC.64 R2, c[0x0][0x888] ;  /* 0x00022200ff027b82 */ /* 0x000e640000000a00 */
[----:B-1----:R1:W5:Y:S01]  /*0110*/  LDG.E R49, desc[UR46][R2.64] ;  /* 0x0000002e02317981 */ /* 0x002362000c1e1900 */
[----:B------:R-:W-:Y:S01]  /*0120*/  HFMA2 R88, -RZ, RZ, 0, 5.9604644775390625e-08 ;  /* 0x00000001ff587431 */ /* 0x000fe200000001ff */
[----:B------:R-:W-:Y:S05]  /*0130*/  BRA `(.L_x_0) ;  /* 0x00000000000c7947 */ /* 0x000fea0003800000 */
.L_x_1:
[----:B------:R-:W1:Y:S01]  /*0140*/  LDCU UR6, c[0x0][0x880] ;  /* 0x00011000ff0677ac */ /* 0x000e620008000800 */
[----:B------:R-:W-:Y:S01]  /*0150*/  HFMA2 R88, -RZ, RZ, 0, 5.9604644775390625e-08 ;  /* 0x00000001ff587431 */ /* 0x000fe200000001ff */
[----:B-1----:R-:W-:-:S07]  /*0160*/  MOV R49, UR6 ;  /* 0x0000000600317c02 */ /* 0x002fce0008000f00 */
.L_x_0:
[----:B------:R-:W2:Y:S02]  /*0170*/  LDCU.64 UR6, c[0x0][0x8b0] ;  /* 0x00011600ff0677ac */ /* 0x000ea40008000a00 */
[----:B--2---:R-:W-:-:S04]  /*0180*/  UISETP.NE.U32.AND UP0, UPT, UR6, URZ, UPT ;  /* 0x000000ff0600728c */ /* 0x004fc8000bf05070 */
[----:B------:R-:W-:-:S09]  /*0190*/  UISETP.NE.AND.EX UP0, UPT, UR7, URZ, UPT, UP0 ;  /* 0x000000ff0700728c */ /* 0x000fd2000bf05300 */
[----:B------:R-:W-:Y:S05]  /*01a0*/  BRA.U UP0, `(.L_x_2) ;  /* 0x0000000100247547 */ /* 0x000fea000b800000 */
[----:B------:R-:W2:Y:S02]  /*01b0*/  LDCU.64 UR6, c[0x0][0x8a8] ;  /* 0x00011500ff0677ac */ /* 0x000ea40008000a00 */
[----:B--2---:R-:W-:-:S04]  /*01c0*/  UISETP.NE.U32.AND UP0, UPT, UR6, URZ, UPT ;  /* 0x000000ff0600728c */ /* 0x004fc8000bf05070 */
[----:B------:R-:W-:-:S09]  /*01d0*/  UISETP.NE.AND.EX UP0, UPT, UR7, URZ, UPT, UP0 ;  /* 0x000000ff0700728c */ /* 0x000fd2000bf05300 */
[----:B------:R-:W-:Y:S05]  /*01e0*/  BRA.U !UP0, `(.L_x_3) ;  /* 0x00000001080c7547 */ /* 0x000fea000b800000 */
[----:B-1----:R-:W1:Y:S02]  /*01f0*/  LDC.64 R2, c[0x0][0x8a8] ;  /* 0x00022a00ff027b82 */ /* 0x002e640000000a00 */
[----:B-1----:R2:W5:Y:S01]  /*0200*/  LDG.E R47, desc[UR46][R2.64] ;  /* 0x0000002e022f7981 */ /* 0x002562000c1e1900 */
[----:B------:R-:W-:Y:S05]  /*0210*/  BRA `(.L_x_2) ;  /* 0x0000000000087947 */ /* 0x000fea0003800000 */
.L_x_3:
[----:B------:R-:W2:Y:S02]  /*0220*/  LDCU UR6, c[0x0][0x8a0] ;  /* 0x00011400ff0677ac */ /* 0x000ea40008000800 */
[----:B--2---:R-:W-:Y:S02]  /*0230*/  MOV R47, UR6 ;  /* 0x00000006002f7c02 */ /* 0x004fe40008000f00 */
.L_x_2:
[----:B------:R-:W-:Y:S01]  /*0240*/  IMAD.U32 R0, RZ, RZ, UR8 ;  /* 0x00000008ff007e24 */ /* 0x000fe2000f8e00ff */
[----:B------:R-:W-:Y:S04]  /*0250*/  BSSY.RECONVERGENT B0, `(.L_x_4) ;  /* 0x000000c000007945 */ /* 0x000fe80003800200 */
[C---:B------:R-:W-:Y:S02]  /*0260*/  ISETP.NE.OR P1, PT, R0.reuse, 0x1, !P5 ;  /* 0x000000010000780c */ /* 0x040fe40006f25670 */
[----:B------:R-:W-:-:S11]  /*0270*/  ISETP.NE.OR P0, PT, R0, 0x3, !P5 ;  /* 0x000000030000780c */ /* 0x000fd60006f05670 */
[----:B------:R-:W-:Y:S05]  /*0280*/  @P1 BRA `(.L_x_5) ;  /* 0x0000000000201947 */ /* 0x000fea0003800000 */
[----:B------:R-:W3:Y:S02]  /*0290*/  LDCU.64 UR6, c[0x0][0x348] ;  /* 0x00006900ff0677ac */ /* 0x000ee40008000a00 */
[----:B---3--:R-:W-:Y:S02]  /*02a0*/  UIADD3 UR10, UP1, UPT, UR6, 0x80, URZ ;  /* 0x00000080060a7890 */ /* 0x008fe4000ff3e0ff */
[----:B------:R-:W-:Y:S02]  /*02b0*/  UIADD3 UR6, UP0, UPT, UR6, 0x180, URZ ;  /* 0x0000018006067890 */ /* 0x000fe4000ff1e0ff */
[----:B------:R-:W-:Y:S02]  /*02c0*/  UIADD3.X UR11, UPT, UPT, URZ, UR7, URZ, UP1, !UPT ;  /* 0x00000007ff0b7290 */ /* 0x000fe40008ffe4ff */
[----:B------:R-:W-:-:S07]  /*02d0*/  UIADD3.X UR7, UPT, UPT, URZ, UR7, URZ, UP0, !UPT ;  /* 0x00000007ff077290 */ /* 0x000fce00087fe4ff */
[----:B------:R3:W-:Y:S02]  /*02e0*/  UTMACCTL.PF [UR10] ;  /* 0x000000000a0079b9 */ /* 0x0007e40008040000 */
[----:B------:R3:W-:Y:S02]  /*02f0*/  UTMACCTL.PF [UR6] ;  /* 0x00000000060079b9 */ /* 0x0007e40008040000 */
[----:B---3--:R-:W-:Y:S01]  /*0300*/  NOP ;  /* 0x0000000000007918 */ /* 0x008fe20000000000 */
.L_x_5:
[----:B------:R-:W-:Y:S05]  /*0310*/  BSYNC.RECONVERGENT B0 ;  /* 0x0000000000007941 */ /* 0x000fea0003800200 */
.L_x_4:
[----:B------:R-:W-:Y:S04]  /*0320*/  BSSY.RECONVERGENT B0, `(.L_x_6) ;  /* 0x000000a000007945 */ /* 0x000fe80003800200 */
        /* <DEDUP_REMOVED lines=9> */
.L_x_7:
[----:B------:R-:W-:Y:S05]  /*03c0*/  BSYNC.RECONVERGENT B0 ;  /* 0x0000000000007941 */ /* 0x000fea0003800200 */
.L_x_6:
[----:B------:R-:W3:Y:S01]  /*03d0*/  LDCU.64 UR6, c[0x0][0x888] ;  /* 0x00011100ff0677ac */ /* 0x000ee20008000a00 */
[----:B------:R-:W-:Y:S02]  /*03e0*/  UISETP.EQ.U32.AND UP1, UPT, UR4, URZ, UPT ;  /* 0x000000ff0400728c */ /* 0x000fe4000bf22070 */
[----:B------:R-:W-:Y:S02]  /*03f0*/  UPLOP3.LUT UP2, UPT, UPT, UPT, UPT, 0x80, 0x8 ;  /* 0x000000000008789c */ /* 0x000fe40003f4f070 */
[----:B---3--:R-:W-:-:S04]  /*0400*/  UISETP.NE.U32.AND UP0, UPT, UR6, URZ, UPT ;  /* 0x000000ff0600728c */ /* 0x008fc8000bf05070 */
[----:B------:R-:W-:-:S04]  /*0410*/  UISETP.NE.AND.EX UP0, UPT, UR7, URZ, UPT, UP0 ;  /* 0x000000ff0700728c */ /* 0x000fc8000bf05300 */
[----:B------:R-:W-:-:S04]  /*0420*/  UISETP.EQ.OR.EX UP3, UPT, UR5, URZ, !UP0, UP1 ;  /* 0x000000ff0500728c */ /* 0x000fc8000c762710 */
[----:B------:R-:W-:-:S05]  /*0430*/  UP2UR UR50, UPR, URZ, 0x8 ;  /* 0x00000008ff327883 */ /* 0x000fca0008000000 */
[----:B------:R-:W-:Y:S07]  /*0440*/  BRA.U !UP3, `(.L_x_8) ;  /* 0x000000010b207547 */ /* 0x000fee000b800000 */
[----:B------:R-:W-:Y:S01]  /*0450*/  UISETP.NE.U32.AND UP2, UPT, UR4, URZ, UPT ;  /* 0x000000ff0400728c */ /* 0x000fe2000bf45070 */
[----:B-----5:R-:W-:Y:S01]  /*0460*/  FSETP.NEU.AND P0, PT, R49, RZ, PT ;  /* 0x000000ff3100720b */ /* 0x020fe20003f0d000 */
[----:B------:R-:W-:Y:S02]  /*0470*/  USEL UR4, URZ, 0xffffffff, UP0 ;  /* 0xffffffffff047887 */ /* 0x000fe40008000000 */
[----:B------:R-:W-:-:S10]  /*0480*/  UISETP.NE.AND.EX UP2, UPT, UR5, URZ, UPT, UP2 ;  /* 0x000000ff0500728c */ /* 0x000fd4000bf45320 */
[----:B------:R-:W-:Y:S01]  /*0490*/  VOTEU.ANY UP1, P0 ;  /* 0x0000000000ff7886 */ /* 0x000fe20000020100 */
[----:B------:R-:W-:-:S04]  /*04a0*/  @!UP2 USEL UR4, URZ, 0xffffffff, UP1 ;  /* 0xffffffffff04a887 */ /* 0x000fc80008800000 */
[----:B------:R-:W-:-:S04]  /*04b0*/  ULOP3.LUT UR4, UR4, 0x1, URZ, 0xc0, !UPT ;  /* 0x0000000104047892 */ /* 0x000fc8000f8ec0ff */
[----:B------:R-:W-:-:S11]  /*04c0*/  UISETP.NE.U32.AND UP2, UPT, UR4, 0x1, UPT ;  /* 0x000000010400788c */ /* 0x000fd6000bf45070 */
.L_x_8:
[----:B-12---:R-:W1:Y:S01]  /*04d0*/  SHFL.IDX PT, R2, R93, RZ, 0x1f ;  /* 0x00001fff5d027589 */ /* 0x006e6200000e0000 */
[----:B------:R-:W-:-:S04]  /*04e0*/  UISETP.NE.AND UP1, UPT, UR8, 0x2, UPT ;  /* 0x000000020800788c */ /* 0x000fc8000bf25270 */
[----:B------:R-:W-:Y:S01]  /*04f0*/  USEL UR6, URZ, 0x1, UP1 ;  /* 0x00000001ff067887 */ /* 0x000fe20008800000 */
[----:B-1----:R-:W-:-:S13]  /*0500*/  ISETP.NE.AND P0, PT, R2, RZ, PT ;  /* 0x000000ff0200720c */ /* 0x002fda0003f05270 */
[----:B------:R-:W-:Y:S05]  /*0510*/  @P0 BRA `(.L_x_9) ;  /* 0x0000000000480947 */ /* 0x000fea0003800000 */
[----:B------:R-:W1:Y:S01]  /*0520*/  S2UR UR5, SR_CgaCtaId ;  /* 0x00000000000579c3 */ /* 0x000e620000008800 */
[----:B------:R-:W-:Y:S01]  /*0530*/  UMOV UR7, 0x400 ;  /* 0x0000040000077882 */ /* 0x000fe20000000000 */
[----:B------:R-:W-:Y:S01]  /*0540*/  UMOV UR4, 0x1 ;  /* 0x0000000100047882 */ /* 0x000fe20000000000 */
[----:B------:R-:W-:Y:S01]  /*0550*/  ELECT P0, URZ, PT ;  /* 0x0000000000ff782f */ /* 0x000fe20003800000 */
[----:B------:R-:W-:-:S04]  /*0560*/  UIADD3 UR10, UPT, UPT, -UR4, 0x100000, URZ ;  /* 0x00100000040a7890 */ /* 0x000fc8000fffe1ff */
[----:B------:R-:W-:Y:S02]  /*0570*/  USHF.L.U32 UR11, UR10, 0xb, URZ ;  /* 0x0000000b0a0b7899 */ /* 0x000fe400080006ff */
[----:B------:R-:W-:Y:S02]  /*0580*/  USHF.L.U32 UR10, UR10, 0x1, URZ ;  /* 0x000000010a0a7899 */ /* 0x000fe400080006ff */
[----:B-1----:R-:W-:Y:S01]  /*0590*/  ULEA UR5, UR5, UR7, 0x18 ;  /* 0x0000000705057291 */ /* 0x002fe2000f8ec0ff */
[----:B------:R-:W1:Y:S11]  /*05a0*/  FENCE.VIEW.ASYNC.S ;  /* 0x00000000000073c6 */ /* 0x000e760000000000 */
[----:B-1----:R1:W2:Y:S01]  /*05b0*/  SYNCS.EXCH.64 URZ, [UR5], UR10 ;  /* 0x0000000a05ff75b2 */ /* 0x0022a20008000100 */
[----:B------:R1:W3:Y:S01]  /*05c0*/  SYNCS.EXCH.64 URZ, [UR5+0x20], UR10 ;  /* 0x0000200a05ff75b2 */ /* 0x0002e20008000100 */
[----:B------:R1:W4:Y:S01]  /*05d0*/  SYNCS.EXCH.64 URZ, [UR5+0x8], UR10 ;  /* 0x0000080a05ff75b2 */ /* 0x0003220008000100 */
[----:B------:R1:W1:Y:S01]  /*05e0*/  SYNCS.EXCH.64 URZ, [UR5+0x28], UR10 ;  /* 0x0000280a05ff75b2 */ /* 0x0002620008000100 */
[----:B------:R1:W1:Y:S01]  /*05f0*/  SYNCS.EXCH.64 URZ, [UR5+0x10], UR10 ;  /* 0x0000100a05ff75b2 */ /* 0x0002620008000100 */
[----:B------:R1:W1:Y:S01]  /*0600*/  SYNCS.EXCH.64 URZ, [UR5+0x30], UR10 ;  /* 0x0000300a05ff75b2 */ /* 0x0002620008000100 */
[----:B------:R1:W1:Y:S01]  /*0610*/  SYNCS.EXCH.64 URZ, [UR5+0x18], UR10 ;  /* 0x0000180a05ff75b2 */ /* 0x0002620008000100 */
[----:B------:R1:W1:Y:S01]  /*0620*/  SYNCS.EXCH.64 URZ, [UR5+0x38], UR10 ;  /* 0x0000380a05ff75b2 */ /* 0x0002620008000100 */
[----:B------:R-:W-:Y:S01]  /*0630*/  NOP ;  /* 0x0000000000007918 */ /* 0x000fe20000000000 */
.L_x_9:
[----:B------:R-:W2:Y:S01]  /*0640*/  SHFL.IDX PT, R2, R93, RZ, 0x1f ;  /* 0x00001fff5d027589 */ /* 0x000ea200000e0000 */
[----:B------:R-:W-:Y:S01]  /*0650*/  NOP ;  /* 0x0000000000007918 */ /* 0x000fe20000000000 */
[----:B--2---:R-:W-:-:S13]  /*0660*/  ISETP.NE.AND P0, PT, R2, 0x1, PT ;  /* 0x000000010200780c */ /* 0x004fda0003f05270 */
[----:B------:R-:W-:Y:S05]  /*0670*/  @P0 BRA `(.L_x_10) ;  /* 0x0000000000580947 */ /* 0x000fea0003800000 */
[----:B------:R-:W2:Y:S01]  /*0680*/  S2UR UR7, SR_CgaCtaId ;  /* 0x00000000000779c3 */ /* 0x000ea20000008800 */
[----:B------:R-:W-:Y:S01]  /*0690*/  UMOV UR9, 0x400 ;  /* 0x0000040000097882 */ /* 0x000fe20000000000 */
[----:B-1----:R-:W-:Y:S01]  /*06a0*/  UMOV UR5, 0x20 ;  /* 0x0000002000057882 */ /* 0x002fe20000000000 */
[----:B------:R-:W-:Y:S01]  /*06b0*/  UMOV UR4, 0x80 ;  /* 0x0000008000047882 */ /* 0x000fe20000000000 */
[----:B------:R-:W-:-:S04]  /*06c0*/  UIADD3 UR10, UPT, UPT, -UR5, 0x100000, URZ ;  /* 0x00100000050a7890 */ /* 0x000fc8000fffe1ff */
[----:B------:R-:W-:Y:S02]  /*06d0*/  USHF.L.U32 UR11, UR10, 0xb, URZ ;  /* 0x0000000b0a0b7899 */ /* 0x000fe400080006ff */
[----:B------:R-:W-:Y:S02]  /*06e0*/  USHF.L.U32 UR10, UR10, 0x1, URZ ;  /* 0x000000010a0a7899 */ /* 0x000fe400080006ff */
[----:B------:R-:W-:-:S04]  /*06f0*/  UIADD3 UR4, UPT, UPT, -UR4, 0x100000, URZ ;  /* 0x0010000004047890 */ /* 0x000fc8000fffe1ff */
[----:B------:R-:W-:Y:S02]  /*0700*/  USHF.L.U32 UR5, UR4, 0xb, URZ ;  /* 0x0000000b04057899 */ /* 0x000fe400080006ff */
[----:B------:R-:W-:Y:S01]  /*0710*/  USHF.L.U32 UR4, UR4, 0x1, URZ ;  /* 0x0000000104047899 */ /* 0x000fe200080006ff */
[----:B------:R-:W-:Y:S01]  /*0720*/  ELECT P0, URZ, PT ;  /* 0x0000000000ff782f */ /* 0x000fe20003800000 */
[----:B--2---:R-:W-:Y:S01]  /*0730*/  ULEA UR7, UR7, UR9, 0x18 ;  /* 0x0000000907077291 */ /* 0x004fe2000f8ec0ff */
[----:B------:R-:W1:Y:S11]  /*0740*/  FENCE.VIEW.ASYNC.S ;  /* 0x00000000000073c6 */ /* 0x000e760000000000 */
[----:B-1----:R2:W1:Y:S01]  /*0750*/  SYNCS.EXCH.64 URZ, [UR7+0x40], UR10 ;  /* 0x0000400a07ff75b2 */ /* 0x0024620008000100 */
[----:B------:R2:W1:Y:S01]  /*0760*/  SYNCS.EXCH.64 URZ, [UR7+0x60], UR4 ;  /* 0x0000600407ff75b2 */ /* 0x0004620008000100 */
[----:B------:R2:W1:Y:S01]  /*0770*/  SYNCS.EXCH.64 URZ, [UR7+0x48], UR10 ;  /* 0x0000480a07ff75b2 */ /* 0x0004620008000100 */
[----:B------:R2:W1:Y:S01]  /*0780*/  SYNCS.EXCH.64 URZ, [UR7+0x68], UR4 ;  /* 0x0000680407ff75b2 */ /* 0x0004620008000100 */
[----:B------:R2:W1:Y:S01]  /*0790*/  SYNCS.EXCH.64 URZ, [UR7+0x50], UR10 ;  /* 0x0000500a07ff75b2 */ /* 0x0004620008000100 */
[----:B------:R2:W1:Y:S01]  /*07a0*/  SYNCS.EXCH.64 URZ, [UR7+0x70], UR4 ;  /* 0x0000700407ff75b2 */ /* 0x0004620008000100 */
[----:B------:R2:W1:Y:S01]  /*07b0*/  SYNCS.EXCH.64 URZ, [UR7+0x58], UR10 ;  /* 0x0000580a07ff75b2 */ /* 0x0004620008000100 */
[----:B------:R2:W1:Y:S02]  /*07c0*/  SYNCS.EXCH.64 URZ, [UR7+0x78], UR4 ;  /* 0x0000780407ff75b2 */ /* 0x0004640008000100 */
[----:B--2---:R-:W-:Y:S01]  /*07d0*/  NOP ;  /* 0x0000000000007918 */ /* 0x004fe20000000000 */
.L_x_10:
[----:B------:R-:W2:Y:S01]  /*07e0*/  SHFL.IDX PT, R2, R93, RZ, 0x1f ;  /* 0x00001fff5d027589 */ /* 0x000ea200000e0000 */
[----:B------:R-:W-:Y:S01]  /*07f0*/  NOP ;  /* 0x0000000000007918 */ /* 0x000fe20000000000 */
[----:B--2---:R-:W-:-:S13]  /*0800*/  ISETP.NE.AND P0, PT, R2, 0x3, PT ;  /* 0x000000030200780c */ /* 0x004fda0003f05270 */
[----:B------:R-:W-:Y:S05]  /*0810*/  @P0 BRA `(.L_x_11) ;  /* 0x0000000000300947 */ /* 0x000fea0003800000 */
[----:B-1----:R-:W1:Y:S01]  /*0820*/  S2UR UR5, SR_CgaCtaId ;  /* 0x00000000000579c3 */ /* 0x002e620000008800 */
        /* <DEDUP_REMOVED lines=8> */
[----:B-1----:R2:W1:Y:S01]  /*08b0*/  SYNCS.EXCH.64 URZ, [UR5+0x80], UR10 ;  /* 0x0000800a05ff75b2 */ /* 0x0024620008000100 */
[----:B------:R2:W1:Y:S02]  /*08c0*/  SYNCS.EXCH.64 URZ, [UR5+0x88], UR10 ;  /* 0x0000880a05ff75b2 */ /* 0x0004640008000100 */
[----:B--2---:R-:W-:Y:S01]  /*08d0*/  NOP ;  /* 0x0000000000007918 */ /* 0x004fe20000000000 */
.L_x_11:
[----:B------:R-:W2:Y:S01]  /*08e0*/  SHFL.IDX PT, R2, R93, RZ, 0x1f ;  /* 0x00001fff5d027589 */ /* 0x000ea200000e0000 */
[----:B------:R-:W-:Y:S01]  /*08f0*/  NOP ;  /* 0x0000000000007918 */ /* 0x000fe20000000000 */
[----:B--2---:R-:W-:-:S13]  /*0900*/  ISETP.NE.AND P0, PT, R2, 0x4, PT ;  /* 0x000000040200780c */ /* 0x004fda0003f05270 */
[----:B------:R-:W-:Y:S05]  /*0910*/  @P0 BRA `(.L_x_12) ;  /* 0x00000000004c0947 */ /* 0x000fea0003800000 */
[----:B-1----:R-:W1:Y:S01]  /*0920*/  S2UR UR5, SR_CgaCtaId ;  /* 0x00000000000579c3 */ /* 0x002e620000008800 */
[----:B------:R-:W-:Y:S01]  /*0930*/  UMOV UR9, 0x100 ;  /* 0x0000010000097882 */ /* 0x000fe20000000000 */
[----:B------:R-:W-:Y:S01]  /*0940*/  UMOV UR7, 0x400 ;  /* 0x0000040000077882 */ /* 0x000fe20000000000 */
[----:B------:R-:W-:Y:S01]  /*0950*/  USEL UR9, UR9, 0xe0, UP2 ;  /* 0x000000e009097887 */ /* 0x000fe20009000000 */
[----:B------:R-:W-:Y:S01]  /*0960*/  UMOV UR4, 0x1 ;  /* 0x0000000100047882 */ /* 0x000fe20000000000 */
[----:B------:R-:W-:Y:S01]  /*0970*/  ELECT P0, URZ, PT ;  /* 0x0000000000ff782f */ /* 0x000fe20003800000 */
[----:B------:R-:W-:-:S04]  /*0980*/  UIADD3 UR10, UPT, UPT, -UR4, 0x100000, URZ ;  /* 0x00100000040a7890 */ /* 0x000fc8000fffe1ff */
[----:B------:R-:W-:Y:S02]  /*0990*/  USHF.L.U32 UR11, UR10, 0xb, URZ ;  /* 0x0000000b0a0b7899 */ /* 0x000fe400080006ff */
[----:B------:R-:W-:Y:S02]  /*09a0*/  USHF.L.U32 UR10, UR10, 0x1, URZ ;  /* 0x000000010a0a7899 */ /* 0x000fe400080006ff */
[----:B------:R-:W-:-:S04]  /*09b0*/  UIADD3 UR12, UPT, UPT, -UR9, 0x100000, URZ ;  /* 0x00100000090c7890 */ /* 0x000fc8000fffe1ff */
[----:B------:R-:W-:Y:S02]  /*09c0*/  USHF.L.U32 UR13, UR12, 0xb, URZ ;  /* 0x0000000b0c0d7899 */ /* 0x000fe400080006ff */
[----:B------:R-:W-:Y:S02]  /*09d0*/  USHF.L.U32 UR12, UR12, 0x1, URZ ;  /* 0x000000010c0c7899 */ /* 0x000fe400080006ff */
[----:B-1----:R-:W-:Y:S01]  /*09e0*/  ULEA UR5, UR5, UR7, 0x18 ;  /* 0x0000000705057291 */ /* 0x002fe2000f8ec0ff */
[----:B------:R-:W1:Y:S11]  /*09f0*/  FENCE.VIEW.ASYNC.S ;  /* 0x00000000000073c6 */ /* 0x000e760000000000 */
[----:B-1----:R2:W1:Y:S01]  /*0a00*/  SYNCS.EXCH.64 URZ, [UR5+0x90], UR10 ;  /* 0x0000900a05ff75b2 */ /* 0x0024620008000100 */
[----:B------:R2:W1:Y:S01]  /*0a10*/  SYNCS.EXCH.64 URZ, [UR5+0xa0], UR12 ;  /* 0x0000a00c05ff75b2 */ /* 0x0004620008000100 */
[----:B------:R2:W1:Y:S01]  /*0a20*/  SYNCS.EXCH.64 URZ, [UR5+0x98], UR10 ;  /* 0x0000980a05ff75b2 */ /* 0x0004620008000100 */
[----:B------:R2:W1:Y:S02]  /*0a30*/  SYNCS.EXCH.64 URZ, [UR5+0xa8], UR12 ;  /* 0x0000a80c05ff75b2 */ /* 0x0004640008000100 */
[----:B--2---:R-:W-:Y:S01]  /*0a40*/  NOP ;  /* 0x0000000000007918 */ /* 0x004fe20000000000 */
.L_x_12:
        /* <DEDUP_REMOVED lines=26> */
.L_x_13:
        /* <DEDUP_REMOVED lines=18> */
.L_x_14:
[----:B-1----:R-:W1:Y:S01]  /*0d10*/  S2UR UR5, SR_CTAID.X ;  /* 0x00000000000579c3 */ /* 0x002e620000002500 */
[----:B------:R-:W-:-:S05]  /*0d20*/  CS2R.32 R87, SR_CgaSize ;  /* 0x0000000000577805 */ /* 0x000fca0000008a00 */
[----:B------:R-:W-:-:S05]  /*0d30*/  IMAD R87, R87, -0xa0, RZ ;  /* 0xffffff6057577824 */ /* 0x000fca00078e02ff */
[----:B------:R-:W-:-:S14]  /*0d40*/  R2UR UR9, R87 ;  /* 0x00000000570972ca */ /* 0x000fdc00000e0000 */
[----:B------:R-:W2:Y:S01]  /*0d50*/  LDCU UR9, c[0x0][UR9+0x2b0] ;  /* 0x00005600090977ac */ /* 0x000ea20008000800 */
[----:B------:R-:W-:Y:S01]  /*0d60*/  NOP ;  /* 0x0000000000007918 */ /* 0x000fe20000000000 */
[----:B------:R-:W-:-:S05]  /*0d70*/  CS2R.32 R87, SR_CgaSize ;  /* 0x0000000000577805 */ /* 0x000fca0000008a00 */
[----:B------:R-:W-:-:S05]  /*0d80*/  IMAD R87, R87, -0xa0, RZ ;  /* 0xffffff6057577824 */ /* 0x000fca00078e02ff */
[----:B------:R-:W-:-:S14]  /*0d90*/  R2UR UR7, R87 ;  /* 0x00000000570772ca */ /* 0x000fdc00000e0000 */
[----:B------:R-:W3:Y:S01]  /*0da0*/  LDCU UR7, c[0x0][UR7+0x2b4] ;  /* 0x00005680070777ac */ /* 0x000ee20008000800 */
[----:B------:R-:W4:Y:S08]  /*0db0*/  S2UR UR4, SR_CTAID.Y ;  /* 0x00000000000479c3 */ /* 0x000f300000002600 */
[----:B------:R-:W3:Y:S01]  /*0dc0*/  LDC R10, c[0x0][0xb24] ;  /* 0x0002c900ff0a7b82 */ /* 0x000ee20000000800 */
[----:B-1----:R-:W-:-:S02]  /*0dd0*/  I2FP.F32.U32 R87, UR5 ;  /* 0x0000000500577c45 */ /* 0x002fc40008201000 */
[----:B------:R-:W-:-:S05]  /*0de0*/  CS2R.32 R3, SR_CgaSize ;  /* 0x0000000000037805 */ /* 0x000fca0000008a00 */
[----:B------:R-:W-:-:S06]  /*0df0*/  IMAD R3, R3, -0xa0, RZ ;  /* 0xffffff6003037824 */ /* 0x000fcc00078e02ff */
[----:B------:R-:W1:Y:S01]  /*0e00*/  LDC R3, c[0x0][R3+0x2a0] ;  /* 0x0000a80003037b82 */ /* 0x000e620000000800 */
[----:B------:R-:W-:Y:S01]  /*0e10*/  MOV R15, UR5 ;  /* 0x00000005000f7c02 */ /* 0x000fe20008000f00 */
[----:B--2---:R-:W-:Y:S01]  /*0e20*/  FMUL R87, R87, UR9 ;  /* 0x0000000957577c20 */ /* 0x004fe20008400000 */
[----:B----4-:R-:W-:Y:S02]  /*0e30*/  I2FP.F32.U32 R86, UR4 ;  /* 0x0000000400567c45 */ /* 0x010fe40008201000 */
[----:B------:R-:W-:-:S05]  /*0e40*/  CS2R.32 R2, SR_CgaSize ;  /* 0x0000000000027805 */ /* 0x000fca0000008a00 */
[----:B------:R-:W-:-:S06]  /*0e50*/  IMAD R2, R2, -0xa0, RZ ;  /* 0xffffff6002027824 */ /* 0x000fcc00078e02ff */
[----:B------:R-:W2:Y:S01]  /*0e60*/  LDC R2, c[0x0][R2+0x2a4] ;  /* 0x0000a90002027b82 */ /* 0x000ea20000000800 */
[----:B------:R-:W-:Y:S01]  /*0e70*/  MOV R14, UR4 ;  /* 0x00000004000e7c02 */ /* 0x000fe20008000f00 */
[----:B------:R-:W4:Y:S01]  /*0e80*/  F2I.U32.TRUNC.NTZ R87, R87 ;  /* 0x0000005700577305 */ /* 0x000f22000020f000 */
[----:B---3--:R-:W-:-:S05]  /*0e90*/  FMUL R86, R86, UR7 ;  /* 0x0000000756567c20 */ /* 0x008fca0008400000 */
[----:B------:R-:W-:Y:S01]  /*0ea0*/  BAR.SYNC.DEFER_BLOCKING 0x0 ;  /* 0x0000000000007b1d */ /* 0x000fe20000010000 */
[----:B------:R-:W-:-:S05]  /*0eb0*/  ISETP.GE.AND P0, PT, R10, 0x1, PT ;  /* 0x000000010a00780c */ /* 0x000fca0003f06270 */
[----:B------:R-:W3:Y:S02]  /*0ec0*/  F2I.U32.TRUNC.NTZ R86, R86 ;  /* 0x0000005600567305 */ /* 0x000ee4000020f000 */
[----:B------:R-:W2:Y:S01]  /*0ed0*/  S2UR UR36, SR_CTAID.Z ;  /* 0x00000000002479c3 */ /* 0x000ea20000002700 */
[----:B----4-:R-:W-:-:S05]  /*0ee0*/  IADD3 R87, PT, PT, -R87, RZ, RZ ;  /* 0x000000ff57577210 */ /* 0x010fca0007ffe1ff */
[----:B-1----:R-:W-:Y:S01]  /*0ef0*/  IMAD R87, R3, R87, UR5 ;  /* 0x0000000503577e24 */ /* 0x002fe2000f8e0257 */
[----:B---3--:R-:W-:-:S05]  /*0f00*/  IADD3 R86, PT, PT, -R86, RZ, RZ ;  /* 0x000000ff56567210 */ /* 0x008fca0007ffe1ff */
[----:B--2---:R-:W-:Y:S01]  /*0f10*/  IMAD R86, R2, R86, UR4 ;  /* 0x0000000402567e24 */ /* 0x004fe2000f8e0256 */
[----:B------:R-:W-:Y:S06]  /*0f20*/  @!P0 BRA `(.L_x_15) ;  /* 0x0000000000b88947 */ /* 0x000fec0003800000 */
[----:B------:R-:W1:Y:S01]  /*0f30*/  LDC.64 R4, c[0x0][0xb18] ;  /* 0x0002c600ff047b82 */ /* 0x000e620000000a00 */
[----:B------:R-:W-:-:S07]  /*0f40*/  ISETP.NE.AND P0, PT, R10, 0x1, PT ;  /* 0x000000010a00780c */ /* 0x000fce0003f05270 */
[----:B------:R-:W2:Y:S08]  /*0f50*/  LDC R9, c[0x0][0xb0c] ;  /* 0x0002c300ff097b82 */ /* 0x000eb00000000800 */
[----:B------:R-:W3:Y:S08]  /*0f60*/  LDC R12, c[0x0][0x370] ;  /* 0x0000dc00ff0c7b82 */ /* 0x000ef00000000800 */
[----:B------:R-:W4:Y:S01]  /*0f70*/  LDC R11, c[0x0][0x374] ;  /* 0x0000dd00ff0b7b82 */ /* 0x000f220000000800 */
[----:B-1----:R-:W-:-:S07]  /*0f80*/  ISETP.NE.AND P1, PT, R4, 0x1, PT ;  /* 0x000000010400780c */ /* 0x002fce0003f25270 */
[----:B------:R-:W3:Y:S01]  /*0f90*/  LDC.64 R6, c[0x0][0xb10] ;  /* 0x0002c400ff067b82 */ /* 0x000ee20000000a00 */
[----:B--2---:R-:W-:-:S07]  /*0fa0*/  ISETP.NE.AND P2, PT, R9, 0x1, PT ;  /* 0x000000010900780c */ /* 0x004fce0003f45270 */
[----:B------:R-:W1:Y:S08]  /*0fb0*/  LDC R8, c[0x0][0xb20] ;  /* 0x0002c800ff087b82 */ /* 0x000e700000000800 */
[----:B------:R-:W2:Y:S01]  /*0fc0*/  LDC.64 R2, c[0x0][0xb28] ;  /* 0x0002ca00ff027b82 */ /* 0x000ea20000000a00 */
[----:B----4-:R-:W-:-:S04]  /*0fd0*/  IMAD.HI.U32 R13, R11, R5, RZ ;  /* 0x000000050b0d7227 */ /* 0x010fc800078e00ff */
[----:B------:R-:W-:-:S04]  /*0fe0*/  IMAD.HI.U32 R5, R14, R5, RZ ;  /* 0x000000050e057227 */ /* 0x000fc800078e00ff */
[----:B---3--:R-:W-:-:S05]  /*0ff0*/  IMAD.HI.U32 R16, R12, R6, RZ ;  /* 0x000000060c107227 */ /* 0x008fca00078e00ff */
[-C--:B------:R-:W-:Y:S01]  /*1000*/  @P2 SHF.R.U32.HI R12, RZ, R7.reuse, R16 ;  /* 0x00000007ff0c2219 */ /* 0x080fe20000011610 */
[----:B------:R-:W-:Y:S01]  /*1010*/  IMAD.HI.U32 R16, R15, R6, RZ ;  /* 0x000000060f107227 */ /* 0x000fe200078e00ff */
[-C--:B-1----:R-:W-:Y:S02]  /*1020*/  @P1 SHF.R.U32.HI R11, RZ, R8.reuse, R13 ;  /* 0x00000008ff0b1219 */ /* 0x082fe4000001160d */
[----:B------:R-:W-:Y:S02]  /*1030*/  SHF.R.U32.HI R5, RZ, R8, R5 ;  /* 0x00000008ff057219 */ /* 0x000fe40000011605 */
[----:B------:R-:W-:Y:S02]  /*1040*/  SHF.R.U32.HI R16, RZ, R7, R16 ;  /* 0x00000007ff107219 */ /* 0x000fe40000011610 */
[----:B------:R-:W-:Y:S01]  /*1050*/  SEL R5, R14, R5, !P1 ;  /* 0x000000050e057207 */ /* 0x000fe20004800000 */
[----:B--2---:R-:W-:Y:S01]  /*1060*/  IMAD.HI.U32 R13, R11, R2, RZ ;  /* 0x000000020b0d7227 */ /* 0x004fe200078e00ff */
[----:B------:R-:W-:-:S03]  /*1070*/  SEL R16, R15, R16, !P2 ;  /* 0x000000100f107207 */ /* 0x000fc60005000000 */
[----:B------:R-:W-:Y:S01]  /*1080*/  IMAD.HI.U32 R6, R12, R2, RZ ;  /* 0x000000020c067227 */ /* 0x000fe200078e00ff */
[----:B------:R-:W-:-:S04]  /*1090*/  @P0 SHF.R.U32.HI R11, RZ, R3, R13 ;  /* 0x00000003ff0b0219 */ /* 0x000fc8000001160d */
[----:B------:R-:W-:Y:S01]  /*10a0*/  @P0 SHF.R.U32.HI R12, RZ, R3, R6 ;  /* 0x00000003ff0c0219 */ /* 0x000fe20000011606 */
[----:B------:R-:W-:-:S04]  /*10b0*/  IMAD R11, R11, R10, RZ ;  /* 0x0000000a0b0b7224 */ /* 0x000fc800078e02ff */
[----:B------:R-:W-:Y:S01]  /*10c0*/  IMAD R6, R12, R10, RZ ;  /* 0x0000000a0c067224 */ /* 0x000fe200078e02ff */
[----:B------:R-:W-:-:S04]  /*10d0*/  ISETP.GE.AND P1, PT, R5, R11, PT ;  /* 0x0000000b0500720c */ /* 0x000fc80003f26270 */
[----:B------:R-:W-:Y:S01]  /*10e0*/  ISETP.GE.OR P1, PT, R16, R6, P1 ;  /* 0x000000061000720c */ /* 0x000fe20000f26670 */
[----:B------:R-:W-:-:S05]  /*10f0*/  IMAD.HI.U32 R6, R5, R2, RZ ;  /* 0x0000000205067227 */ /* 0x000fca00078e00ff */
[----:B------:R-:W-:-:S04]  /*1100*/  SHF.R.U32.HI R6, RZ, R3, R6 ;  /* 0x00000003ff067219 */ /* 0x000fc80000011606 */
[----:B------:R-:W-:-:S03]  /*1110*/  SEL R6, R5, R6, !P0 ;  /* 0x0000000605067207 */ /* 0x000fc60004000000 */
[----:B------:R-:W-:Y:S01]  /*1120*/  @!P1 IMAD.HI.U32 R7, R16, R2, RZ ;  /* 0x0000000210079227 */ /* 0x000fe200078e00ff */
[----:B------:R-:W-:-:S04]  /*1130*/  IADD3 R2, PT, PT, -R6, RZ, RZ ;  /* 0x000000ff06027210 */ /* 0x000fc80007ffe1ff */
[----:B------:R-:W-:Y:S01]  /*1140*/  @!P1 SHF.R.U32.HI R3, RZ, R3, R7 ;  /* 0x00000003ff039219 */ /* 0x000fe20000011607 */
[----:B------:R-:W-:Y:S01]  /*1150*/  IMAD R2, R10, R2, R5 ;  /* 0x000000020a027224 */ /* 0x000fe200078e0205 */
[----:B------:R-:W-:Y:S02]  /*1160*/  IADD3 R7, PT, PT, -R5, RZ, RZ ;  /* 0x000000ff05077210 */ /* 0x000fe40007ffe1ff */
[----:B------:R-:W-:-:S03]  /*1170*/  @!P1 SEL R3, R16, R3, !P0 ;  /* 0x0000000310039207 */ /* 0x000fc60004000000 */
[----:B------:R-:W-:Y:S02]  /*1180*/  IMAD R7, R4, R7, R14 ;  /* 0x0000000704077224 */ /* 0x000fe400078e020e */
[--C-:B------:R-:W-:Y:S02]  /*1190*/  @!P1 IMAD.IADD R6, R6, 0x1, -R3.reuse ;  /* 0x0000000106069824 */ /* 0x100fe400078e0a03 */
[----:B------:R-:W-:Y:S01]  /*11a0*/  @!P1 IMAD R3, R2, R12, R3 ;  /* 0x0000000c02039224 */ /* 0x000fe200078e0203 */
[----:B------:R-:W-:Y:S01]  /*11b0*/  IADD3 R2, PT, PT, -R16, RZ, RZ ;  /* 0x000000ff10027210 */ /* 0x000fe20007ffe1ff */
[----:B------:R-:W-:Y:S02]  /*11c0*/  @!P1 IMAD R5, R6, R10, R16 ;  /* 0x0000000a06059224 */ /* 0x000fe400078e0210 */
[----:B------:R-:W-:Y:S02]  /*11d0*/  @!P1 IMAD.MOV.U32 R16, RZ, RZ, R3 ;  /* 0x000000ffff109224 */ /* 0x000fe400078e0003 */
[----:B------:R-:W-:-:S02]  /*11e0*/  IMAD R2, R9, R2, R15 ;  /* 0x0000000209027224 */ /* 0x000fc400078e020f */
[----:B------:R-:W-:Y:S02]  /*11f0*/  IMAD R14, R5, R4, R7 ;  /* 0x00000004050e7224 */ /* 0x000fe400078e0207 */
[----:B------:R-:W-:Y:S02]  /*1200*/  IMAD R15, R16, R9, R2 ;  /* 0x00000009100f7224 */ /* 0x000fe400078e0202 */
.L_x_15:
[----:B------:R-:W1:Y:S01]  /*1210*/  LDCU UR4, c[0x0][0xb30] ;  /* 0x00016600ff0477ac */ /* 0x000e620008000800 */
[----:B------:R-:W2:Y:S08]  /*1220*/  S2UR UR37, SR_CgaCtaId ;  /* 0x00000000002579c3 */ /* 0x000eb00000008800 */
[----:B------:R-:W3:Y:S01]  /*1230*/  LDC R40, c[0x0][0xb24] ;  /* 0x0002c900ff287b82 */ /* 0x000ee20000000800 */
[----:B-1----:R-:W-:-:S09]  /*1240*/  UISETP.NE.AND UP1, UPT, UR4, 0x1, UPT ;  /* 0x000000010400788c */ /* 0x002fd2000bf25270 */
[----:B--2---:R-:W-:Y:S05]  /*1250*/  BRA.U UP1, `(.L_x_16) ;  /* 0x0000000101407547 */ /* 0x004fea000b800000 */
[----:B------:R-:W1:Y:S08]  /*1260*/  LDC.64 R4, c[0x0][0xb10] ;  /* 0x0002c400ff047b82 */ /* 0x000e700000000a00 */
[----:B------:R-:W2:Y:S08]  /*1270*/  LDC.64 R2, c[0x0][0xb18] ;  /* 0x0002c600ff027b82 */ /* 0x000eb00000000a00 */
[----:B------:R-:W4:Y:S08]  /*1280*/  LDC R6, c[0x0][0xb20] ;  /* 0x0002c800ff067b82 */ /* 0x000f300000000800 */
[----:B------:R-:W3:Y:S01]  /*1290*/  LDC R7, c[0x0][0xb0c] ;  /* 0x0002c300ff077b82 */ /* 0x000ee20000000800 */
[----:B-1----:R-:W-:-:S05]  /*12a0*/  IMAD.HI.U32 R4, R15, R4, RZ ;  /* 0x000000040f047227 */ /* 0x002fca00078e00ff */
[----:B------:R-:W-:Y:S01]  /*12b0*/  SHF.R.U32.HI R4, RZ, R5, R4 ;  /* 0x00000005ff047219 */ /* 0x000fe20000011604 */
[----:B--2---:R-:W-:Y:S01]  /*12c0*/  IMAD.HI.U32 R3, R14, R3, RZ ;  /* 0x000000030e037227 */ /* 0x004fe200078e00ff */
[----:B------:R-:W-:-:S04]  /*12d0*/  ISETP.NE.AND P0, PT, R2, 0x1, PT ;  /* 0x000000010200780c */ /* 0x000fc80003f05270 */
[----:B----4-:R-:W-:-:S04]  /*12e0*/  SHF.R.U32.HI R3, RZ, R6, R3 ;  /* 0x00000006ff037219 */ /* 0x010fc80000011603 */
[----:B------:R-:W-:Y:S02]  /*12f0*/  SEL R3, R14, R3, !P0 ;  /* 0x000000030e037207 */ /* 0x000fe40004000000 */
[----:B---3--:R-:W-:-:S04]  /*1300*/  ISETP.NE.AND P1, PT, R7, 0x1, PT ;  /* 0x000000010700780c */ /* 0x008fc80003f25270 */
[----:B------:R-:W-:-:S05]  /*1310*/  SEL R4, R15, R4, !P1 ;  /* 0x000000040f047207 */ /* 0x000fca0004800000 */
[----:B------:R-:W-:Y:S02]  /*1320*/  IMAD.IADD R5, R3, 0x1, -R4 ;  /* 0x0000000103057824 */ /* 0x000fe400078e0a04 */
[----:B------:R-:W-:Y:S02]  /*1330*/  IMAD.IADD R3, R4, 0x1, -R3 ;  /* 0x0000000104037824 */ /* 0x000fe400078e0a03 */
[----:B------:R-:W-:Y:S02]  /*1340*/  IMAD R15, R5, R7, R15 ;  /* 0x00000007050f7224 */ /* 0x000fe400078e020f */
[----:B------:R-:W-:-:S07]  /*1350*/  IMAD R14, R3, R2, R14 ;  /* 0x00000002030e7224 */ /* 0x000fce00078e020e */
.L_x_16:
[----:B------:R-:W-:Y:S01]  /*1360*/  BAR.SYNC.DEFER_BLOCKING 0x0 ;  /* 0x0000000000007b1d */ /* 0x000fe20000010000 */
[----:B------:R-:W-:Y:S01]  /*1370*/  UISETP.NE.AND UP1, UPT, UR8, 0x2, UPT ;  /* 0x000000020800788c */ /* 0x000fe2000bf25270 */
[----:B------:R-:W-:Y:S02]  /*1380*/  ISETP.NE.OR P5, PT, R0, 0x2, !P5 ;  /* 0x000000020000780c */ /* 0x000fe40006fa5670 */
[----:B------:R-:W-:-:S06]  /*1390*/  LOP3.LUT R2, R101, 0x1f, RZ, 0xc0, !PT ;  /* 0x0000001f65027812 */ /* 0x000fcc00078ec0ff */
[----:B------:R-:W-:Y:S05]  /*13a0*/  BRA.U UP1, `(.L_x_17) ;  /* 0x00000011015c7547 */ /* 0x000fea000b800000 */
[----:B------:R-:W1:Y:S01]  /*13b0*/  LDCU UR13, c[0x0][0x38c] ;  /* 0x00007180ff0d77ac */ /* 0x000e620008000800 */
[----:B------:R-:W2:Y:S01]  /*13c0*/  LDC R8, c[0x0][0x370] ;  /* 0x0000dc00ff087b82 */ /* 0x000ea20000000800 */
[----:B------:R-:W-:Y:S01]  /*13d0*/  PLOP3.LUT P1, PT, PT, PT, UP2, 0x80, 0x8 ;  /* 0x000000000008781c */ /* 0x000fe20003f2f028 */
[----:B------:R-:W-:Y:S01]  /*13e0*/  IMAD.MOV.U32 R17, RZ, RZ, 0x1 ;  /* 0x00000001ff117424 */ /* 0x000fe200078e00ff */
[----:B------:R-:W-:Y:S01]  /*13f0*/  ISETP.EQ.OR P4, PT, R2, RZ, P5 ;  /* 0x000000ff0200720c */ /* 0x000fe20002f82670 */
[----:B------:R-:W-:Y:S01]  /*1400*/  IMAD.MOV.U32 R16, RZ, RZ, RZ ;  /* 0x000000ffff107224 */ /* 0x000fe200078e00ff */
[----:B------:R-:W-:Y:S02]  /*1410*/  PLOP3.LUT P1, PT, P1, PT, PT, 0x8, 0x80 ;  /* 0x000000000080781c */ /* 0x000fe40000f2e170 */
[----:B------:R-:W-:Y:S01]  /*1420*/  CS2R R12, SRZ ;  /* 0x00000000000c7805 */ /* 0x000fe2000001ff00 */
[----:B------:R-:W-:Y:S01]  /*1430*/  IMAD.MOV.U32 R11, RZ, RZ, 0x1 ;  /* 0x00000001ff0b7424 */ /* 0x000fe200078e00ff */
[----:B------:R-:W4:Y:S01]  /*1440*/  LDC R0, c[0x0][0x374] ;  /* 0x0000dd00ff007b82 */ /* 0x000f220000000800 */
[----:B------:R-:W2:Y:S01]  /*1450*/  LDCU.64 UR22, c[0x0][0x348] ;  /* 0x00006900ff1677ac */ /* 0x000ea20008000a00 */
[----:B------:R-:W-:Y:S01]  /*1460*/  UMOV UR6, URZ ;  /* 0x000000ff00067c82 */ /* 0x000fe20008000000 */
[----:B-1----:R-:W-:-:S04]  /*1470*/  UIADD3 UR5, UPT, UPT, UR13, 0x1f, URZ ;  /* 0x0000001f0d057890 */ /* 0x002fc8000fffe0ff */
[----:B------:R-:W-:-:S04]  /*1480*/  USHF.R.S32.HI UR4, URZ, 0x1f, UR5 ;  /* 0x0000001fff047899 */ /* 0x000fc80008011405 */
[----:B------:R-:W-:-:S04]  /*1490*/  ULEA.HI UR4, UR4, UR5, URZ, 0x5 ;  /* 0x0000000504047291 */ /* 0x000fc8000f8f28ff */
[----:B------:R-:W-:Y:S02]  /*14a0*/  USHF.R.S32.HI UR15, URZ, 0x5, UR4 ;  /* 0x00000005ff0f7899 */ /* 0x000fe40008011404 */
[----:B------:R-:W-:Y:S02]  /*14b0*/  UIADD3 UR4, UPT, UPT, UR13, -0x1, URZ ;  /* 0xffffffff0d047890 */ /* 0x000fe4000fffe0ff */
[----:B------:R-:W-:Y:S02]  /*14c0*/  UISETP.LT.U32.AND UP0, UPT, UR15, 0x4, UPT ;  /* 0x000000040f00788c */ /* 0x000fe4000bf01070 */
[----:B------:R-:W-:Y:S02]  /*14d0*/  UISETP.GE.U32.AND UP1, UPT, UR4, -0x3f, UPT ;  /* 0xffffffc10400788c */ /* 0x000fe4000bf26070 */
[----:B------:R-:W-:Y:S02]  /*14e0*/  USEL UR14, UR15, 0x4, UP0 ;  /* 0x000000040f0e7887 */ /* 0x000fe40008000000 */
[----:B------:R-:W-:-:S02]  /*14f0*/  UIADD3 UR13, UPT, UPT, UR13, 0x3e, URZ ;  /* 0x0000003e0d0d7890 */ /* 0x000fc4000fffe0ff */
[----:B------:R-:W-:Y:S02]  /*1500*/  UIADD3 UR5, UPT, UPT, UR14, -0x1, URZ ;  /* 0xffffffff0e057890 */ /* 0x000fe4000fffe0ff */
[----:B------:R-:W-:-:S03]  /*1510*/  UIADD3 UR7, UPT, UPT, UR15, -UR14, URZ ;  /* 0x8000000e0f077290 */ /* 0x000fc6000fffe0ff */
[----:B------:R-:W-:-:S04]  /*1520*/  @UP1 UIADD3 UR5, UPT, UPT, UR14, URZ, URZ ;  /* 0x000000ff0e051290 */ /* 0x000fc8000fffe0ff */
[----:B--2---:R-:W-:-:S12]  /*1530*/  UIADD3 UR5, UPT, UPT, UR5, 0x1, URZ ;  /* 0x0000000105057890 */ /* 0x004fd8000fffe0ff */
.L_x_35:
[----:B------:R-:W-:Y:S01]  /*1540*/  UISETP.NE.AND UP0, UPT, UR37, URZ, UPT ;  /* 0x000000ff2500728c */ /* 0x000fe2000bf05270 */
[----:B------:R-:W1:Y:S08]  /*1550*/  S2UR UR37, SR_CgaCtaId ;  /* 0x00000000002579c3 */ /* 0x000e700000008800 */
[----:B------:R-:W-:Y:S05]  /*1560*/  BRA.U UP0, `(.L_x_18) ;  /* 0x0000000100347547 */ /* 0x000fea000b800000 */
[----:B------:R-:W2:Y:S01]  /*1570*/  S2R R2, SR_CgaCtaId ;  /* 0x0000000000027919 */ /* 0x000ea20000008800 */
[----:B------:R-:W-:-:S04]  /*1580*/  MOV R3, 0x400 ;  /* 0x0000040000037802 */ /* 0x000fc80000000f00 */
[----:B--2---:R-:W-:Y:S02]  /*1590*/  LEA R2, R2, R3, 0x18 ;  /* 0x0000000302027211 */ /* 0x004fe400078ec0ff */
[----:B------:R-:W-:-:S03]  /*15a0*/  SHF.L.U32 R3, R11, 0x1f, RZ ;  /* 0x0000001f0b037819 */ /* 0x000fc600000006ff */
[----:B------:R-:W-:-:S04]  /*15b0*/  IMAD R2, R12, 0x8, R2 ;  /* 0x000000080c027824 */ /* 0x000fc800078e0202 */
[----:B------:R-:W2:Y:S02]  /*15c0*/  SYNCS.PHASECHK.TRANS64.TRYWAIT P0, [R2+URZ+0x100], R3 ;  /* 0x00010003020075a7 */ /* 0x000ea400080011ff */
[----:B--2---:R-:W-:Y:S05]  /*15d0*/  @!P0 BRA `(.L_x_19) ;  /* 0x0000007400e88947 */ /* 0x004fea0003800000 */
.L_x_131:
[----:B------:R-:W-:Y:S01]  /*15e0*/  VIADD R12, R12, 0x1 ;  /* 0x000000010c0c7836 */ /* 0x000fe20000000000 */
[----:B------:R2:W-:Y:S04]  /*15f0*/  SYNCS.ARRIVE.TRANS64.A1T0 RZ, [R2+URZ+0xf0], RZ ;  /* 0x0000f0ff02ff79a7 */ /* 0x0005e800081000ff */
[----:B------:R-:W-:-:S04]  /*1600*/  ISETP.NE.AND P0, PT, R12, 0x2, PT ;  /* 0x000000020c00780c */ /* 0x000fc80003f05270 */
[----:B------:R-:W-:Y:S02]  /*1610*/  SEL R12, R12, RZ, P0 ;  /* 0x000000ff0c0c7207 */ /* 0x000fe40000000000 */
[----:B--2---:R-:W-:-:S04]  /*1620*/  SEL R2, RZ, 0x1, P0 ;  /* 0x00000001ff027807 */ /* 0x004fc80000000000 */
[----:B------:R-:W-:-:S07]  /*1630*/  LOP3.LUT R11, R11, R2, RZ, 0x3c, !PT ;  /* 0x000000020b0b7212 */ /* 0x000fce00078e3cff */
.L_x_18:
[----:B------:R-:W-:Y:S01]  /*1640*/  UMOV UR4, 0x400 ;  /* 0x0000040000047882 */ /* 0x000fe20000000000 */
[----:B------:R-:W-:Y:S01]  /*1650*/  SHF.L.U32 R2, R17, 0x1f, RZ ;  /* 0x0000001f11027819 */ /* 0x000fe200000006ff */
[----:B-1----:R-:W-:Y:S01]  /*1660*/  ULEA UR4, UR37, UR4, 0x18 ;  /* 0x0000000425047291 */ /* 0x002fe2000f8ec0ff */
[----:B------:R-:W-:Y:S01]  /*1670*/  R2UR UR35, R15 ;  /* 0x000000000f2372ca */ /* 0x000fe200000e0000 */
[----:B------:R-:W-:Y:S01]  /*1680*/  UISETP.GE.U32.AND UP0, UPT, UR13, 0x3f, UPT ;  /* 0x0000003f0d00788c */ /* 0x000fe2000bf06070 */
[----:B------:R-:W-:Y:S01]  /*1690*/  R2UR UR11, R14 ;  /* 0x000000000e0b72ca */ /* 0x000fe200000e0000 */
[----:B------:R-:W-:Y:S01]  /*16a0*/  ULEA UR8, UR6, UR4, 0x3 ;  /* 0x0000000406087291 */ /* 0x000fe2000f8e18ff */
[----:B------:R-:W-:-:S08]  /*16b0*/  UMOV UR24, URZ ;  /* 0x000000ff00187c82 */ /* 0x000fd00008000000 */
[----:B------:R1:W2:Y:S01]  /*16c0*/  SYNCS.PHASECHK.TRANS64.TRYWAIT P0, [UR8+0x20], R2 ;  /* 0x00002002ff0075a7 */ /* 0x0002a20008001108 */
[----:B------:R-:W-:Y:S02]  /*16d0*/  USHF.L.U32 UR35, UR35, 0x6, URZ ;  /* 0x0000000623237899 */ /* 0x000fe400080006ff */
[----:B------:R-:W-:Y:S01]  /*16e0*/  USHF.L.U32 UR11, UR11, 0x8, URZ ;  /* 0x000000080b0b7899 */ /* 0x000fe200080006ff */
[----:B------:R-:W-:Y:S11]  /*16f0*/  BRA.U !UP0, `(.L_x_20) ;  /* 0x0000000108a87547 */ /* 0x000ff6000b800000 */
[----:B------:R-:W-:Y:S01]  /*1700*/  UMOV UR16, URZ ;  /* 0x000000ff00107c82 */ /* 0x000fe20008000000 */
[----:B------:R-:W-:-:S05]  /*1710*/  UMOV UR17, UR6 ;  /* 0x0000000600117c82 */ /* 0x000fca0008000000 */
.L_x_25:
[----:B-1----:R-:W-:Y:S01]  /*1720*/  ULEA UR33, UR17, UR4, 0x3 ;  /* 0x0000000411217291 */ /* 0x002fe2000f8e18ff */
[----:B--2---:R-:W-:Y:S01]  /*1730*/  @!P5 MOV R3, 0x5000 ;  /* 0x000050000003d802 */ /* 0x004fe20000000f00 */
[----:B--2---:R-:W-:Y:S10]  /*1740*/  @P0 BRA `(.L_x_21) ;  /* 0x00000000000c0947 */ /* 0x004ff40003800000 */
[----:B------:R-:W-:-:S04]  /*1750*/  SHF.L.U32 R4, R17, 0x1f, RZ ;  /* 0x0000001f11047819 */ /* 0x000fc800000006ff */
[----:B------:R-:W2:Y:S02]  /*1760*/  SYNCS.PHASECHK.TRANS64.TRYWAIT P0, [UR33+0x20], R4 ;  /* 0x00002004ff0075a7 */ /* 0x000ea40008001121 */
[----:B--2---:R-:W-:Y:S05]  /*1770*/  @!P0 BRA `(.L_x_22) ;  /* 0x0000007400948947 */ /* 0x004fea0003800000 */
.L_x_21:
[----:B------:R2:W-:Y:S01]  /*1780*/  @!P5 SYNCS.ARRIVE.TRANS64 RZ, [UR33], R3 ;  /* 0x00000003ffffd9a7 */ /* 0x0005e20008000021 */
[----:B------:R-:W-:Y:S04]  /*1790*/  BSSY.RECONVERGENT B0, `(.L_x_23) ;  /* 0x0000003000007945 */ /* 0x000fe80003800200 */
[----:B------:R-:W-:Y:S05]  /*17a0*/  @P4 BRA `(.L_x_24) ;  /* 0x0000000000044947 */ /* 0x000fea0003800000 */
[----:B------:R-:W-:Y:S05]  /*17b0*/  BPT.TRAP 0x1 ;  /* 0x000000040000795c */ /* 0x000fea0000300000 */
.L_x_24:
[----:B------:R-:W-:Y:S05]  /*17c0*/  BSYNC.RECONVERGENT B0 ;  /* 0x0000000000007941 */ /* 0x000fea0003800200 */
.L_x_23:
[----:B------:R-:W-:Y:S02]  /*17d0*/  UIADD3 UR6, UPT, UPT, UR17, 0x1, URZ ;  /* 0x0000000111067890 */ /* 0x000fe4000fffe0ff */
[----:B------:R-:W-:Y:S02]  /*17e0*/  ULEA UR32, UR17, UR4, 0xc ;  /* 0x0000000411207291 */ /* 0x000fe4000f8e60ff */
[----:B------:R-:W-:Y:S02]  /*17f0*/  UISETP.NE.AND UP0, UPT, UR6, 0x4, UPT ;  /* 0x000000040600788c */ /* 0x000fe4000bf05270 */
[----:B------:R-:W-:Y:S02]  /*1800*/  UIADD3 UR26, UP1, UPT, UR22, 0x80, URZ ;  /* 0x00000080161a7890 */ /* 0x000fe4000ff3e0ff */
[----:B------:R-:W-:Y:S02]  /*1810*/  USEL UR9, URZ, 0x1, UP0 ;  /* 0x00000001ff097887 */ /* 0x000fe40008000000 */
[----:B------:R-:W-:-:S02]  /*1820*/  USEL UR6, UR6, URZ, UP0 ;  /* 0x000000ff06067287 */ /* 0x000fc40008000000 */
[----:B------:R-:W-:Y:S02]  /*1830*/  UIADD3 UR20, UP0, UPT, UR22, 0x180, URZ ;  /* 0x0000018016147890 */ /* 0x000fe4000ff1e0ff */
[----:B------:R-:W-:Y:S01]  /*1840*/  ULEA UR8, UR6, UR4, 0x3 ;  /* 0x0000000406087291 */ /* 0x000fe2000f8e18ff */
[----:B------:R-:W-:Y:S01]  /*1850*/  LOP3.LUT R17, R17, UR9, RZ, 0x3c, !PT ;  /* 0x0000000911117c12 */ /* 0x000fe2000f8e3cff */
[----:B------:R-:W-:Y:S02]  /*1860*/  USHF.L.U32 UR34, UR16, 0x5, URZ ;  /* 0x0000000510227899 */ /* 0x000fe400080006ff */
[----:B------:R-:W-:Y:S01]  /*1870*/  UIADD3.X UR27, UPT, UPT, URZ, UR23, URZ, UP1, !UPT ;  /* 0x00000017ff1b7290 */ /* 0x000fe20008ffe4ff */
[----:B-1----:R-:W-:Y:S01]  /*1880*/  SHF.L.U32 R2, R17, 0x1f, RZ ;  /* 0x0000001f11027819 */ /* 0x002fe200000006ff */
[----:B------:R-:W-:Y:S02]  /*1890*/  UIADD3 UR32, UPT, UPT, UR32, 0x8800, URZ ;  /* 0x0000880020207890 */ /* 0x000fe4000fffe0ff */
[----:B------:R-:W-:Y:S01]  /*18a0*/  UIADD3.X UR21, UPT, UPT, URZ, UR23, URZ, UP0, !UPT ;  /* 0x00000017ff157290 */ /* 0x000fe200087fe4ff */
[----:B------:R1:W1:Y:S01]  /*18b0*/  SYNCS.PHASECHK.TRANS64.TRYWAIT P0, [UR8+0x20], R2 ;  /* 0x00002002ff0075a7 */ /* 0x0002620008001108 */
[----:B------:R-:W-:Y:S01]  /*18c0*/  ULEA UR8, UR17, UR4, 0xe ;  /* 0x0000000411087291 */ /* 0x000fe2000f8e70ff */
[----:B------:R-:W-:Y:S01]  /*18d0*/  UMOV UR18, 0x0 ;  /* 0x0000000000127882 */ /* 0x000fe20000000000 */
[----:B------:R-:W-:-:S02]  /*18e0*/  UMOV UR19, 0x10000000 ;  /* 0x1000000000137882 */ /* 0x000fc40000000000 */
[----:B------:R-:W-:Y:S01]  /*18f0*/  UIADD3 UR8, UPT, UPT, UR8, 0xc800, URZ ;  /* 0x0000c80008087890 */ /* 0x000fe2000fffe0ff */
[----:B------:R1:W-:Y:S01]  /*1900*/  UTMALDG.3D [UR32], [UR26], desc[UR18] ;  /* 0x000012201a0075b4 */ /* 0x0003e20008011000 */
[----:B------:R-:W-:Y:S01]  /*1910*/  UMOV UR12, UR36 ;  /* 0x00000024000c7c82 */ /* 0x000fe20008000000 */
[----:B------:R-:W-:Y:S01]  /*1920*/  UMOV UR9, UR33 ;  /* 0x0000002100097c82 */ /* 0x000fe20008000000 */
[----:B------:R-:W-:Y:S01]  /*1930*/  UMOV UR10, UR34 ;  /* 0x00000022000a7c82 */ /* 0x000fe20008000000 */
[----:B------:R-:W-:Y:S01]  /*1940*/  UIADD3 UR16, UPT, UPT, UR16, 0x1, URZ ;  /* 0x0000000110107890 */ /* 0x000fe2000fffe0ff */
[----:B------:R-:W-:Y:S01]  /*1950*/  UMOV UR24, UR5 ;  /* 0x0000000500187c82 */ /* 0x000fe20008000000 */
[----:B------:R-:W-:Y:S02]  /*1960*/  UMOV UR17, UR6 ;  /* 0x0000000600117c82 */ /* 0x000fe40008000000 */
[----:B------:R1:W-:Y:S01]  /*1970*/  UTMALDG.3D [UR8], [UR20], desc[UR18] ;  /* 0x00001208140075b4 */ /* 0x0003e20008011000 */
[----:B------:R-:W-:-:S09]  /*1980*/  UISETP.NE.AND UP0, UPT, UR16, UR5, UPT ;  /* 0x000000051000728c */ /* 0x000fd2000bf05270 */
[----:B------:R-:W-:Y:S05]  /*1990*/  BRA.U UP0, `(.L_x_25) ;  /* 0xfffffffd00607547 */ /* 0x000fea000b83ffff */
.L_x_20:
[----:B-1----:R-:W-:Y:S01]  /*19a0*/  ULEA UR8, UR6, UR4, 0x3 ;  /* 0x0000000406087291 */ /* 0x002fe2000f8e18ff */
[----:B------:R-:W-:Y:S01]  /*19b0*/  SHF.L.U32 R2, R17, 0x1f, RZ ;  /* 0x0000001f11027819 */ /* 0x000fe200000006ff */
[----:B------:R-:W-:Y:S01]  /*19c0*/  @!P1 SYNCS.ARRIVE.TRANS64.A1T0 RZ, [UR4+0x88], RZ ;  /* 0x000088ffffff99a7 */ /* 0x000fe20008100004 */
[----:B------:R-:W-:-:S06]  /*19d0*/  UISETP.GT.AND UP0, UPT, UR15, UR14, UPT ;  /* 0x0000000e0f00728c */ /* 0x000fcc000bf04270 */
[----:B--2---:R1:W2:Y:S03]  /*19e0*/  SYNCS.PHASECHK.TRANS64.TRYWAIT P0, [UR8+0x20], R2 ;  /* 0x00002002ff0075a7 */ /* 0x0042a60008001108 */
[----:B------:R-:W-:Y:S05]  /*19f0*/  BRA.U !UP0, `(.L_x_26) ;  /* 0x0000000108ac7547 */ /* 0x000fea000b800000 */
[----:B------:R-:W-:Y:S01]  /*1a00*/  UIADD3 UR21, UPT, UPT, UR7, UR24, URZ ;  /* 0x0000001807157290 */ /* 0x000fe2000fffe0ff */
[----:B------:R-:W-:-:S11]  /*1a10*/  UMOV UR25, UR6 ;  /* 0x0000000600197c82 */ /* 0x000fd60008000000 */
.L_x_31:
[----:B-1----:R-:W-:Y:S01]  /*1a20*/  ULEA UR17, UR25, UR4, 0x3 ;  /* 0x0000000419117291 */ /* 0x002fe2000f8e18ff */
[----:B--2---:R-:W-:Y:S01]  /*1a30*/  @!P5 MOV R3, 0x5000 ;  /* 0x000050000003d802 */ /* 0x004fe20000000f00 */
[----:B--2---:R-:W-:Y:S10]  /*1a40*/  @P0 BRA `(.L_x_27) ;  /* 0x00000000000c0947 */ /* 0x004ff40003800000 */
[----:B------:R-:W-:-:S04]  /*1a50*/  SHF.L.U32 R4, R17, 0x1f, RZ ;  /* 0x0000001f11047819 */ /* 0x000fc800000006ff */
[----:B------:R-:W2:Y:S02]  /*1a60*/  SYNCS.PHASECHK.TRANS64.TRYWAIT P0, [UR17+0x20], R4 ;  /* 0x00002004ff0075a7 */ /* 0x000ea40008001111 */
[----:B--2---:R-:W-:Y:S05]  /*1a70*/  @!P0 BRA `(.L_x_28) ;  /* 0x0000007000ec8947 */ /* 0x004fea0003800000 */
.L_x_27:
[----:B------:R2:W-:Y:S01]  /*1a80*/  @!P5 SYNCS.ARRIVE.TRANS64 RZ, [UR17], R3 ;  /* 0x00000003ffffd9a7 */ /* 0x0005e20008000011 */
[----:B------:R-:W-:Y:S04]  /*1a90*/  BSSY.RECONVERGENT B0, `(.L_x_29) ;  /* 0x0000003000007945 */ /* 0x000fe80003800200 */
[----:B------:R-:W-:Y:S05]  /*1aa0*/  @P4 BRA `(.L_x_30) ;  /* 0x0000000000044947 */ /* 0x000fea0003800000 */
[----:B------:R-:W-:Y:S05]  /*1ab0*/  BPT.TRAP 0x1 ;  /* 0x000000040000795c */ /* 0x000fea0000300000 */
.L_x_30:
[----:B------:R-:W-:Y:S05]  /*1ac0*/  BSYNC.RECONVERGENT B0 ;  /* 0x0000000000007941 */ /* 0x000fea0003800200 */
.L_x_29:
        /* <DEDUP_REMOVED lines=10> */
[----:B------:R-:W-:Y:S01]  /*1b70*/  UIADD3 UR16, UPT, UPT, UR16, 0x8800, URZ ;  /* 0x0000880010107890 */ /* 0x000fe2000fffe0ff */
[----:B-1----:R-:W-:Y:S01]  /*1b80*/  SHF.L.U32 R2, R17, 0x1f, RZ ;  /* 0x0000001f11027819 */ /* 0x002fe200000006ff */
[----:B------:R-:W-:Y:S02]  /*1b90*/  UIADD3.X UR31, UPT, UPT, URZ, UR23, URZ, UP1, !UPT ;  /* 0x00000017ff1f7290 */ /* 0x000fe40008ffe4ff */
[----:B------:R-:W-:Y:S01]  /*1ba0*/  UIADD3.X UR29, UPT, UPT, URZ, UR23, URZ, UP0, !UPT ;  /* 0x00000017ff1d7290 */ /* 0x000fe200087fe4ff */
[----:B------:R1:W1:Y:S01]  /*1bb0*/  SYNCS.PHASECHK.TRANS64.TRYWAIT P0, [UR8+0x20], R2 ;  /* 0x00002002ff0075a7 */ /* 0x0002620008001108 */
[----:B------:R-:W-:Y:S01]  /*1bc0*/  ULEA UR8, UR25, UR4, 0xe ;  /* 0x0000000419087291 */ /* 0x000fe2000f8e70ff */
[----:B------:R-:W-:Y:S01]  /*1bd0*/  UMOV UR26, 0x0 ;  /* 0x00000000001a7882 */ /* 0x000fe20000000000 */
[----:B------:R-:W-:-:S02]  /*1be0*/  UMOV UR27, 0x10000000 ;  /* 0x10000000001b7882 */ /* 0x000fc40000000000 */
[----:B------:R-:W-:Y:S01]  /*1bf0*/  UIADD3 UR8, UPT, UPT, UR8, 0xc800, URZ ;  /* 0x0000c80008087890 */ /* 0x000fe2000fffe0ff */
[----:B------:R-:W-:Y:S01]  /*1c00*/  UMOV UR19, UR35 ;  /* 0x0000002300137c82 */ /* 0x000fe20008000000 */
[----:B------:R-:W-:Y:S01]  /*1c10*/  UMOV UR20, UR36 ;  /* 0x0000002400147c82 */ /* 0x000fe20008000000 */
[----:B------:R-:W-:Y:S01]  /*1c20*/  UMOV UR12, UR36 ;  /* 0x00000024000c7c82 */ /* 0x000fe20008000000 */
[----:B------:R-:W-:Y:S01]  /*1c30*/  UMOV UR9, UR17 ;  /* 0x0000001100097c82 */ /* 0x000fe20008000000 */
[----:B------:R-:W-:Y:S01]  /*1c40*/  UMOV UR10, UR18 ;  /* 0x00000012000a7c82 */ /* 0x000fe20008000000 */
[----:B------:R1:W-:Y:S01]  /*1c50*/  UTMALDG.3D [UR16], [UR30], desc[UR26] ;  /* 0x00001a101e0075b4 */ /* 0x0003e20008011000 */
[----:B------:R-:W-:Y:S01]  /*1c60*/  UIADD3 UR24, UPT, UPT, UR24, 0x1, URZ ;  /* 0x0000000118187890 */ /* 0x000fe2000fffe0ff */
[----:B------:R-:W-:-:S03]  /*1c70*/  UMOV UR25, UR6 ;  /* 0x0000000600197c82 */ /* 0x000fc60008000000 */
[----:B------:R-:W-:Y:S01]  /*1c80*/  UISETP.NE.AND UP0, UPT, UR24, UR21, UPT ;  /* 0x000000151800728c */ /* 0x000fe2000bf05270 */
[----:B------:R1:W-:Y:S08]  /*1c90*/  UTMALDG.3D [UR8], [UR28], desc[UR26] ;  /* 0x00001a081c0075b4 */ /* 0x0003f00008011000 */
[----:B------:R-:W-:Y:S05]  /*1ca0*/  BRA.U UP0, `(.L_x_31) ;  /* 0xfffffffd005c7547 */ /* 0x000fea000b83ffff */
.L_x_26:
[C---:B-1----:R-:W-:Y:S01]  /*1cb0*/  LEA R2, R16.reuse, UR4, 0x3 ;  /* 0x0000000410027c11 */ /* 0x042fe2000f8e18ff */
[----:B------:R-:W-:Y:S01]  /*1cc0*/  NOP ;  /* 0x0000000000007918 */ /* 0x000fe20000000000 */
[----:B--2---:R-:W-:Y:S02]  /*1cd0*/  SHF.L.U32 R3, R13, 0x1f, RZ ;  /* 0x0000001f0d037819 */ /* 0x004fe400000006ff */
[----:B------:R-:W-:Y:S02]  /*1ce0*/  LEA R4, R16, UR4, 0x4 ;  /* 0x0000000410047c11 */ /* 0x000fe4000f8e20ff */
[----:B------:R-:W1:Y:S02]  /*1cf0*/  SYNCS.PHASECHK.TRANS64.TRYWAIT P0, [R2+URZ+0x90], R3 ;  /* 0x00009003020075a7 */ /* 0x000e6400080011ff */
[----:B-1----:R-:W-:Y:S05]  /*1d00*/  @!P0 BRA `(.L_x_32) ;  /* 0x0000007000608947 */ /* 0x002fea0003800000 */
.L_x_134:
[----:B------:R-:W2:Y:S01]  /*1d10*/  LDS.128 R4, [R4+0x120] ;  /* 0x0001200004047984 */ /* 0x000ea20000000c00 */
[----:B---3--:R-:W-:Y:S01]  /*1d20*/  ISETP.GE.AND P0, PT, R40, 0x1, PT ;  /* 0x000000012800780c */ /* 0x008fe20003f06270 */
[----:B-1----:R-:W-:Y:S01]  /*1d30*/  VIADD R2, R2, 0xa0 ;  /* 0x000000a002027836 */ /* 0x002fe20000000000 */
[----:B------:R-:W-:Y:S01]  /*1d40*/  @!PT LDS RZ, [RZ] ;  /* 0x00000000fffff984 */ /* 0x000fe20000000800 */
[----:B------:R-:W-:Y:S01]  /*1d50*/  @!PT LDS RZ, [RZ] ;  /* 0x00000000fffff984 */ /* 0x000fe20000000800 */
[----:B------:R-:W-:Y:S01]  /*1d60*/  @!PT LDS RZ, [RZ] ;  /* 0x00000000fffff984 */ /* 0x000fe20000000800 */
[----:B------:R-:W-:Y:S01]  /*1d70*/  @!PT LDS RZ, [RZ] ;  /* 0x00000000fffff984 */ /* 0x000fe20000000800 */
[----:B------:R1:W-:Y:S06]  /*1d80*/  MEMBAR.ALL.CTA ;  /* 0x0000000000007992 */ /* 0x0003ec0000008000 */
[----:B-1----:R-:W1:Y:S01]  /*1d90*/  FENCE.VIEW.ASYNC.S ;  /* 0x00000000000073c6 */ /* 0x002e620000000000 */
[----:B------:R-:W-:-:S04]  /*1da0*/  PRMT R2, RZ, 0x654, R2 ;  /* 0x00000654ff027816 */ /* 0x000fc80000000002 */
[----:B-1----:R1:W-:Y:S01]  /*1db0*/  SYNCS.ARRIVE.TRANS64.RED.A1T0 RZ, [R2+URZ], RZ ;  /* 0x000000ff02ff79a7 */ /* 0x0023e200081004ff */
[----:B--2---:R-:W-:-:S13]  /*1dc0*/  LOP3.LUT P2, RZ, R6, 0x1, RZ, 0xc0, !PT ;  /* 0x0000000106ff7812 */ /* 0x004fda000784c0ff */
[----:B------:R-:W-:Y:S01]  /*1dd0*/  @P2 SHF.R.U32.HI R3, RZ, 0x10, R5 ;  /* 0x00000010ff032819 */ /* 0x000fe20000011605 */
[----:B------:R-:W-:Y:S01]  /*1de0*/  VOTEU.ANY UP0, P2 ;  /* 0x0000000000ff7886 */ /* 0x000fe20001000100 */
[----:B------:R-:W-:Y:S02]  /*1df0*/  @P2 MOV R10, R4 ;  /* 0x00000004000a2202 */ /* 0x000fe40000000f00 */
[----:B------:R-:W-:Y:S02]  /*1e00*/  @P2 R2UR.BROADCAST UR8, R3 ;  /* 0x00000000030822ca */ /* 0x000fe400008e0000 */
[----:B------:R-:W-:-:S11]  /*1e10*/  @P2 LOP3.LUT R9, R5, 0xffff, RZ, 0xc0, !PT ;  /* 0x0000ffff05092812 */ /* 0x000fd600078ec0ff */
[----:B------:R-:W-:Y:S01]  /*1e20*/  @UP0 UMOV UR36, UR8 ;  /* 0x0000000800240c82 */ /* 0x000fe20008000000 */
[----:B-1----:R-:W-:Y:S05]  /*1e30*/  @!P0 BRA `(.L_x_33) ;  /* 0x0000000000b88947 */ /* 0x002fea0003800000 */
[----:B------:R-:W4:Y:S01]  /*1e40*/  LDC.64 R4, c[0x0][0xb18] ;  /* 0x0002c600ff047b82 */ /* 0x000f220000000a00 */
[----:B------:R-:W-:-:S07]  /*1e50*/  ISETP.NE.AND P3, PT, R40, 0x1, PT ;  /* 0x000000012800780c */ /* 0x000fce0003f65270 */
[----:B------:R-:W1:Y:S08]  /*1e60*/  LDC.64 R6, c[0x0][0xb10] ;  /* 0x0002c400ff067b82 */ /* 0x000e700000000a00 */
[----:B------:R-:W2:Y:S08]  /*1e70*/  LDC R14, c[0x0][0xb20] ;  /* 0x0002c800ff0e7b82 */ /* 0x000eb00000000800 */
[----:B------:R-:W3:Y:S01]  /*1e80*/  LDC R15, c[0x0][0xb0c] ;  /* 0x0002c300ff0f7b82 */ /* 0x000ee20000000800 */
[----:B----4-:R-:W-:Y:S01]  /*1e90*/  IMAD.HI.U32 R19, R0, R5, RZ ;  /* 0x0000000500137227 */ /* 0x010fe200078e00ff */
[----:B------:R-:W-:-:S03]  /*1ea0*/  ISETP.NE.AND P0, PT, R4, 0x1, PT ;  /* 0x000000010400780c */ /* 0x000fc60003f05270 */
[----:B------:R-:W-:-:S03]  /*1eb0*/  IMAD.HI.U32 R5, R9, R5, RZ ;  /* 0x0000000509057227 */ /* 0x000fc600078e00ff */
[----:B------:R-:W4:Y:S01]  /*1ec0*/  LDC.64 R2, c[0x0][0xb28] ;  /* 0x0002ca00ff027b82 */ /* 0x000f220000000a00 */
[----:B-1----:R-:W-:-:S04]  /*1ed0*/  IMAD.HI.U32 R20, R8, R6, RZ ;  /* 0x0000000608147227 */ /* 0x002fc800078e00ff */
[----:B------:R-:W-:Y:S01]  /*1ee0*/  IMAD.HI.U32 R21, R10, R6, RZ ;  /* 0x000000060a157227 */ /* 0x000fe200078e00ff */
[----:B------:R-:W-:Y:S02]  /*1ef0*/  SHF.R.U32.HI R20, RZ, R7, R20 ;  /* 0x00000007ff147219 */ /* 0x000fe40000011614 */
[-C--:B--2---:R-:W-:Y:S02]  /*1f00*/  SHF.R.U32.HI R19, RZ, R14.reuse, R19 ;  /* 0x0000000eff137219 */ /* 0x084fe40000011613 */
[----:B------:R-:W-:Y:S02]  /*1f10*/  SHF.R.U32.HI R5, RZ, R14, R5 ;  /* 0x0000000eff057219 */ /* 0x000fe40000011605 */
[----:B------:R-:W-:Y:S02]  /*1f20*/  SEL R19, R0, R19, !P0 ;  /* 0x0000001300137207 */ /* 0x000fe40004000000 */
[----:B------:R-:W-:Y:S02]  /*1f30*/  SHF.R.U32.HI R21, RZ, R7, R21 ;  /* 0x00000007ff157219 */ /* 0x000fe40000011615 */
[----:B---3--:R-:W-:-:S02]  /*1f40*/  ISETP.NE.AND P1, PT, R15, 0x1, PT ;  /* 0x000000010f00780c */ /* 0x008fc40003f25270 */
[----:B------:R-:W-:Y:S02]  /*1f50*/  SEL R5, R9, R5, !P0 ;  /* 0x0000000509057207 */ /* 0x000fe40004000000 */
[----:B------:R-:W-:Y:S02]  /*1f60*/  SEL R20, R8, R20, !P1 ;  /* 0x0000001408147207 */ /* 0x000fe40004800000 */
[----:B------:R-:W-:Y:S01]  /*1f70*/  SEL R21, R10, R21, !P1 ;  /* 0x000000150a157207 */ /* 0x000fe20004800000 */
[----:B----4-:R-:W-:-:S04]  /*1f80*/  IMAD.HI.U32 R18, R19, R2, RZ ;  /* 0x0000000213127227 */ /* 0x010fc800078e00ff */
        /* <DEDUP_REMOVED lines=10> */
[----:B------:R-:W-:-:S04]  /*2030*/  @!P0 IMAD.HI.U32 R7, R21, R2, RZ ;  /* 0x0000000215078227 */ /* 0x000fc800078e00ff */
[----:B------:R-:W-:Y:S01]  /*2040*/  IMAD.MOV R2, RZ, RZ, -R6 ;  /* 0x000000ffff027224 */ /* 0x000fe200078e0a06 */
[----:B------:R-:W-:Y:S02]  /*2050*/  @!P0 SHF.R.U32.HI R3, RZ, R3, R7 ;  /* 0x00000003ff038219 */ /* 0x000fe40000011607 */
[----:B------:R-:W-:Y:S01]  /*2060*/  IADD3 R7, PT, PT, -R5, RZ, RZ ;  /* 0x000000ff05077210 */ /* 0x000fe20007ffe1ff */
[----:B------:R-:W-:Y:S01]  /*2070*/  IMAD R2, R40, R2, R5 ;  /* 0x0000000228027224 */ /* 0x000fe200078e0205 */
        /* <DEDUP_REMOVED lines=10> */
.L_x_33:
[----:B------:R-:W1:Y:S02]  /*2120*/  LDCU UR8, c[0x0][0xb30] ;  /* 0x00016600ff0877ac */ /* 0x000e640008000800 */
[----:B-1----:R-:W-:-:S09]  /*2130*/  UISETP.NE.AND UP0, UPT, UR8, 0x1, UPT ;  /* 0x000000010800788c */ /* 0x002fd2000bf05270 */
[----:B------:R-:W-:Y:S05]  /*2140*/  BRA.U UP0, `(.L_x_34) ;  /* 0x0000000100407547 */ /* 0x000fea000b800000 */
[----:B------:R-:W1:Y:S08]  /*2150*/  LDC.64 R4, c[0x0][0xb10] ;  /* 0x0002c400ff047b82 */ /* 0x000e700000000a00 */
[----:B------:R-:W2:Y:S08]  /*2160*/  LDC.64 R2, c[0x0][0xb18] ;  /* 0x0002c600ff027b82 */ /* 0x000eb00000000a00 */
[----:B------:R-:W3:Y:S08]  /*2170*/  LDC R6, c[0x0][0xb20] ;  /* 0x0002c800ff067b82 */ /* 0x000ef00000000800 */
[----:B------:R-:W4:Y:S01]  /*2180*/  LDC R7, c[0x0][0xb0c] ;  /* 0x0002c300ff077b82 */ /* 0x000f220000000800 */
[----:B-1----:R-:W-:-:S05]  /*2190*/  IMAD.HI.U32 R4, R10, R4, RZ ;  /* 0x000000040a047227 */ /* 0x002fca00078e00ff */
[----:B------:R-:W-:Y:S01]  /*21a0*/  SHF.R.U32.HI R4, RZ, R5, R4 ;  /* 0x00000005ff047219 */ /* 0x000fe20000011604 */
[----:B--2---:R-:W-:Y:S01]  /*21b0*/  IMAD.HI.U32 R3, R9, R3, RZ ;  /* 0x0000000309037227 */ /* 0x004fe200078e00ff */
[----:B------:R-:W-:-:S04]  /*21c0*/  ISETP.NE.AND P0, PT, R2, 0x1, PT ;  /* 0x000000010200780c */ /* 0x000fc80003f05270 */
[----:B---3--:R-:W-:-:S04]  /*21d0*/  SHF.R.U32.HI R3, RZ, R6, R3 ;  /* 0x00000006ff037219 */ /* 0x008fc80000011603 */
[----:B------:R-:W-:Y:S02]  /*21e0*/  SEL R3, R9, R3, !P0 ;  /* 0x0000000309037207 */ /* 0x000fe40004000000 */
[----:B----4-:R-:W-:-:S04]  /*21f0*/  ISETP.NE.AND P1, PT, R7, 0x1, PT ;  /* 0x000000010700780c */ /* 0x010fc80003f25270 */
[----:B------:R-:W-:-:S05]  /*2200*/  SEL R4, R10, R4, !P1 ;  /* 0x000000040a047207 */ /* 0x000fca0004800000 */
[----:B------:R-:W-:Y:S02]  /*2210*/  IMAD.IADD R5, R3, 0x1, -R4 ;  /* 0x0000000103057824 */ /* 0x000fe400078e0a04 */
[----:B------:R-:W-:Y:S02]  /*2220*/  IMAD.IADD R3, R4, 0x1, -R3 ;  /* 0x0000000104037824 */ /* 0x000fe400078e0a03 */
[----:B------:R-:W-:Y:S02]  /*2230*/  IMAD R10, R5, R7, R10 ;  /* 0x00000007050a7224 */ /* 0x000fe400078e020a */
[----:B------:R-:W-:-:S07]  /*2240*/  IMAD R9, R3, R2, R9 ;  /* 0x0000000203097224 */ /* 0x000fce00078e0209 */
.L_x_34:
[----:B------:R-:W-:Y:S01]  /*2250*/  VIADD R16, R16, 0x1 ;  /* 0x0000000110107836 */ /* 0x000fe20000000000 */
[----:B------:R-:W-:Y:S01]  /*2260*/  PLOP3.LUT P1, PT, PT, PT, PT, 0x80, 0x8 ;  /* 0x000000000008781c */ /* 0x000fe20003f2f070 */
[----:B------:R-:W-:Y:S02]  /*2270*/  IMAD.IADD R15, R10, 0x1, R87 ;  /* 0x000000010a0f7824 */ /* 0x000fe400078e0257 */
[----:B------:R-:W-:Y:S01]  /*2280*/  IMAD.IADD R14, R9, 0x1, R86 ;  /* 0x00000001090e7824 */ /* 0x000fe200078e0256 */
[----:B------:R-:W-:-:S04]  /*2290*/  ISETP.NE.AND P0, PT, R16, 0x2, PT ;  /* 0x000000021000780c */ /* 0x000fc80003f05270 */
[----:B------:R-:W-:Y:S02]  /*22a0*/  SEL R2, RZ, 0x1, P0 ;  /* 0x00000001ff027807 */ /* 0x000fe40000000000 */
[----:B------:R-:W-:Y:S02]  /*22b0*/  SEL R16, R16, RZ, P0 ;  /* 0x000000ff10107207 */ /* 0x000fe40000000000 */
[----:B------:R-:W-:Y:S01]  /*22c0*/  LOP3.LUT R13, R13, R2, RZ, 0x3c, !PT ;  /* 0x000000020d0d7212 */ /* 0x000fe200078e3cff */
[----:B------:R-:W-:Y:S06]  /*22d0*/  @P2 BRA `(.L_x_35) ;  /* 0xfffffff000982947 */ /* 0x000fec000383ffff */
[----:B------:R-:W-:Y:S01]  /*22e0*/  UIADD3 UR4, UPT, UPT, UR4, 0x20, URZ ;  /* 0x0000002004047890 */ /* 0x000fe2000fffe0ff */
[----:B------:R-:W-:-:S03]  /*22f0*/  SHF.L.U32 R2, R17, 0x1f, RZ ;  /* 0x0000001f11027819 */ /* 0x000fc600000006ff */
[----:B------:R-:W-:-:S09]  /*2300*/  ULEA UR5, UR6, UR4, 0x3 ;  /* 0x0000000406057291 */ /* 0x000fd2000f8e18ff */
[----:B------:R-:W1:Y:S02]  /*2310*/  SYNCS.PHASECHK.TRANS64.TRYWAIT P0, [UR5], R2 ;  /* 0x00000002ff0075a7 */ /* 0x000e640008001105 */
[----:B-1----:R-:W-:Y:S05]  /*2320*/  @!P0 BRA `(.L_x_36) ;  /* 0x0000006800ec8947 */ /* 0x002fea0003800000 */
.L_x_136:
[----:B------:R-:W-:-:S04]  /*2330*/  UIADD3 UR6, UPT, UPT, UR6, 0x1, URZ ;  /* 0x0000000106067890 */ /* 0x000fc8000fffe0ff */
[----:B------:R-:W-:-:S04]  /*2340*/  UISETP.NE.AND UP0, UPT, UR6, 0x4, UPT ;  /* 0x000000040600788c */ /* 0x000fc8000bf05270 */
[----:B------:R-:W-:Y:S02]  /*2350*/  USEL UR7, URZ, 0x1, UP0 ;  /* 0x00000001ff077887 */ /* 0x000fe40008000000 */
[----:B------:R-:W-:-:S04]  /*2360*/  USEL UR6, UR6, URZ, UP0 ;  /* 0x000000ff06067287 */ /* 0x000fc80008000000 */
[----:B------:R-:W-:Y:S01]  /*2370*/  ULEA UR5, UR6, UR4, 0x3 ;  /* 0x0000000406057291 */ /* 0x000fe2000f8e18ff */
[----:B-1----:R-:W-:-:S04]  /*2380*/  LOP3.LUT R2, R17, UR7, RZ, 0x3c, !PT ;  /* 0x0000000711027c12 */ /* 0x002fc8000f8e3cff */
[----:B------:R-:W-:-:S04]  /*2390*/  SHF.L.U32 R3, R2, 0x1f, RZ ;  /* 0x0000001f02037819 */ /* 0x000fc800000006ff */
[----:B------:R-:W1:Y:S02]  /*23a0*/  SYNCS.PHASECHK.TRANS64.TRYWAIT P0, [UR5], R3 ;  /* 0x00000003ff0075a7 */ /* 0x000e640008001105 */
[----:B-1----:R-:W-:Y:S05]  /*23b0*/  @!P0 BRA `(.L_x_37) ;  /* 0x0000006800e08947 */ /* 0x002fea0003800000 */
.L_x_138:
[----:B------:R-:W-:-:S04]  /*23c0*/  UIADD3 UR6, UPT, UPT, UR6, 0x1, URZ ;  /* 0x0000000106067890 */ /* 0x000fc8000fffe0ff */
[----:B------:R-:W-:-:S04]  /*23d0*/  UISETP.NE.AND UP0, UPT, UR6, 0x4, UPT ;  /* 0x000000040600788c */ /* 0x000fc8000bf05270 */
[----:B------:R-:W-:Y:S02]  /*23e0*/  USEL UR7, URZ, 0x1, UP0 ;  /* 0x00000001ff077887 */ /* 0x000fe40008000000 */
[----:B------:R-:W-:-:S04]  /*23f0*/  USEL UR6, UR6, URZ, UP0 ;  /* 0x000000ff06067287 */ /* 0x000fc80008000000 */
[----:B------:R-:W-:Y:S01]  /*2400*/  ULEA UR5, UR6, UR4, 0x3 ;  /* 0x0000000406057291 */ /* 0x000fe2000f8e18ff */
[----:B------:R-:W-:-:S04]  /*2410*/  LOP3.LUT R2, R2, UR7, RZ, 0x3c, !PT ;  /* 0x0000000702027c12 */ /* 0x000fc8000f8e3cff */
[----:B-1----:R-:W-:-:S04]  /*2420*/  SHF.L.U32 R3, R2, 0x1f, RZ ;  /* 0x0000001f02037819 */ /* 0x002fc800000006ff */
[----:B------:R-:W1:Y:S02]  /*2430*/  SYNCS.PHASECHK.TRANS64.TRYWAIT P0, [UR5], R3 ;  /* 0x00000003ff0075a7 */ /* 0x000e640008001105 */
[----:B-1----:R-:W-:Y:S05]  /*2440*/  @!P0 BRA `(.L_x_38) ;  /* 0x0000006800d48947 */ /* 0x002fea0003800000 */
.L_x_140:
[----:B------:R-:W-:-:S04]  /*2450*/  UIADD3 UR6, UPT, UPT, UR6, 0x1, URZ ;  /* 0x0000000106067890 */ /* 0x000fc8000fffe0ff */
[----:B------:R-:W-:-:S04]  /*2460*/  UISETP.NE.AND UP0, UPT, UR6, 0x4, UPT ;  /* 0x000000040600788c */ /* 0x000fc8000bf05270 */
[----:B------:R-:W-:Y:S02]  /*2470*/  USEL UR5, URZ, 0x1, UP0 ;  /* 0x00000001ff057887 */ /* 0x000fe40008000000 */
[----:B------:R-:W-:-:S04]  /*2480*/  USEL UR6, UR6, URZ, UP0 ;  /* 0x000000ff06067287 */ /* 0x000fc80008000000 */
[----:B------:R-:W-:Y:S01]  /*2490*/  ULEA UR6, UR6, UR4, 0x3 ;  /* 0x0000000406067291 */ /* 0x000fe2000f8e18ff */
[----:B------:R-:W-:-:S04]  /*24a0*/  LOP3.LUT R2, R2, UR5, RZ, 0x3c, !PT ;  /* 0x0000000502027c12 */ /* 0x000fc8000f8e3cff */
[----:B------:R-:W-:Y:S01]  /*24b0*/  SHF.L.U32 R2, R2, 0x1f, RZ ;  /* 0x0000001f02027819 */ /* 0x000fe200000006ff */
[----:B-1--4-:R-:W-:-:S07]  /*24c0*/  IMAD.U32 R0, RZ, RZ, UR6 ;  /* 0x00000006ff007e24 */ /* 0x012fce000f8e00ff */
.L_x_39:
[----:B-1----:R1:W2:Y:S02]  /*24d0*/  SYNCS.PHASECHK.TRANS64.TRYWAIT P0, [R0+URZ], R2 ;  /* 0x00000002000075a7 */ /* 0x0022a400080011ff */
[----:B--2---:R-:W-:Y:S05]  /*24e0*/  @!P0 NANOSLEEP.SYNCS 0x989680 ;  /* 0x009896800000895d */ /* 0x004fea0003900000 */
[----:B------:R-:W2:Y:S02]  /*24f0*/  @!P0 SYNCS.PHASECHK.TRANS64 P0, [R0+URZ], R2 ;  /* 0x00000002000085a7 */ /* 0x000ea400080010ff */
[----:B--2---:R-:W-:Y:S05]  /*2500*/  @P0 EXIT ;  /* 0x000000000000094d */ /* 0x004fea0003800000 */
[----:B------:R-:W-:Y:S05]  /*2510*/  BRA `(.L_x_39) ;  /* 0xfffffffc00ec7947 */ /* 0x000fea000383ffff */
.L_x_17:
[----:B------:R-:W-:-:S04]  /*2520*/  UISETP.NE.AND UP1, UPT, UR37, URZ, UPT ;  /* 0x000000ff2500728c */ /* 0x000fc8000bf25270 */
[----:B------:R-:W-:-:S09]  /*2530*/  UISETP.NE.OR UP1, UPT, UR8, 0x1, UP1 ;  /* 0x000000010800788c */ /* 0x000fd20008f25670 */
[----:B------:R-:W-:Y:S05]  /*2540*/  BRA.U UP1, `(.L_x_40) ;  /* 0x0000000501487547 */ /* 0x000fea000b800000 */
[----:B------:R-:W-:Y:S01]  /*2550*/  ISETP.NE.AND P2, PT, R2, RZ, PT ;  /* 0x000000ff0200720c */ /* 0x000fe20003f45270 */
[----:B------:R-:W-:Y:S01]  /*2560*/  IMAD.MOV.U32 R12, RZ, RZ, 0x1 ;  /* 0x00000001ff0c7424 */ /* 0x000fe200078e00ff */
[----:B------:R-:W-:Y:S02]  /*2570*/  CS2R R10, SRZ ;  /* 0x00000000000a7805 */ /* 0x000fe4000001ff00 */
[----:B------:R-:W-:Y:S01]  /*2580*/  CS2R R8, SRZ ;  /* 0x0000000000087805 */ /* 0x000fe2000001ff00 */
[----:B------:R-:W-:Y:S01]  /*2590*/  UMOV UR4, 0x400 ;  /* 0x0000040000047882 */ /* 0x000fe20000000000 */
[----:B------:R-:W-:Y:S01]  /*25a0*/  UMOV UR6, URZ ;  /* 0x000000ff00067c82 */ /* 0x000fe20008000000 */
[----:B------:R-:W-:-:S12]  /*25b0*/  ULEA UR37, UR37, UR4, 0x18 ;  /* 0x0000000425257291 */ /* 0x000fd8000f8ec0ff */
.L_x_44:
[----:B------:R-:W-:Y:S02]  /*25c0*/  LEA R0, R8, UR37, 0x3 ;  /* 0x0000002508007c11 */ /* 0x000fe4000f8e18ff */
[----:B------:R-:W-:-:S03]  /*25d0*/  SHF.L.U32 R4, R9, 0x1f, RZ ;  /* 0x0000001f09047819 */ /* 0x000fc600000006ff */
[----:B------:R-:W-:Y:S01]  /*25e0*/  VIADD R5, R0, 0x100 ;  /* 0x0000010000057836 */ /* 0x000fe20000000000 */
[----:B------:R-:W1:Y:S02]  /*25f0*/  SYNCS.PHASECHK.TRANS64.TRYWAIT P0, [R0+URZ+0xf0], R4 ;  /* 0x0000f004000075a7 */ /* 0x000e6400080011ff */
[----:B-1----:R-:W-:Y:S05]  /*2600*/  @!P0 BRA `(.L_x_41) ;  /* 0x00000068007c8947 */ /* 0x002fea0003800000 */
.L_x_141:
[----:B------:R-:W-:Y:S01]  /*2610*/  ULEA UR5, UR6, UR37, 0x3 ;  /* 0x0000002506057291 */ /* 0x000fe2000f8e18ff */
[----:B-1----:R-:W-:Y:S01]  /*2620*/  PRMT R0, RZ, 0x654, R5 ;  /* 0x00000654ff007816 */ /* 0x002fe20000000005 */
[----:B------:R-:W-:Y:S01]  /*2630*/  @!P2 IMAD.MOV.U32 R4, RZ, RZ, 0x10 ;  /* 0x00000010ff04a424 */ /* 0x000fe200078e00ff */
[----:B------:R-:W-:Y:S01]  /*2640*/  SHF.L.U32 R5, R12, 0x1f, RZ ;  /* 0x0000001f0c057819 */ /* 0x000fe200000006ff */
[----:B------:R-:W-:Y:S01]  /*2650*/  UIADD3 UR4, UPT, UPT, UR5, 0x90, URZ ;  /* 0x0000009005047890 */ /* 0x000fe2000fffe0ff */
[----:B------:R1:W-:Y:S05]  /*2660*/  SYNCS.ARRIVE.TRANS64.RED.A1T0 RZ, [R0+URZ], RZ ;  /* 0x000000ff00ff79a7 */ /* 0x0003ea00081004ff */
[----:B------:R-:W-:Y:S01]  /*2670*/  IMAD.U32 R6, RZ, RZ, UR4 ;  /* 0x00000004ff067e24 */ /* 0x000fe2000f8e00ff */
[----:B------:R-:W2:Y:S04]  /*2680*/  SYNCS.PHASECHK.TRANS64.TRYWAIT P0, [UR5+0xa0], R5 ;  /* 0x0000a005ff0075a7 */ /* 0x000ea80008001105 */
[----:B------:R-:W-:Y:S01]  /*2690*/  PRMT R6, R2, 0x654, R6 ;  /* 0x0000065402067816 */ /* 0x000fe20000000006 */
[----:B-12---:R-:W-:Y:S06]  /*26a0*/  @!P0 BRA `(.L_x_42) ;  /* 0x0000006800688947 */ /* 0x006fec0003800000 */
.L_x_143:
[----:B------:R-:W-:Y:S01]  /*26b0*/  ULEA UR4, UR6, UR37, 0x4 ;  /* 0x0000002506047291 */ /* 0x000fe2000f8e20ff */
[----:B------:R-:W-:Y:S01]  /*26c0*/  SEL R3, R6, R3, !P2 ;  /* 0x0000000306037207 */ /* 0x000fe20005000000 */
[----:B------:R-:W-:Y:S01]  /*26d0*/  UIADD3 UR5, UPT, UPT, UR5, 0x90, URZ ;  /* 0x0000009005057890 */ /* 0x000fe2000fffe0ff */
[----:B-1----:R-:W-:Y:S01]  /*26e0*/  LEA R0, R11, UR37, 0x3 ;  /* 0x000000250b007c11 */ /* 0x002fe2000f8e18ff */
[----:B------:R-:W-:Y:S01]  /*26f0*/  UIADD3 UR4, UPT, UPT, UR4, 0x120, URZ ;  /* 0x0000012004047890 */ /* 0x000fe2000fffe0ff */
[----:B------:R1:W-:Y:S01]  /*2700*/  @!P2 SYNCS.ARRIVE.TRANS64.RED RZ, [R3+URZ], R4 ;  /* 0x0000000403ffa9a7 */ /* 0x0003e200080004ff */
[----:B------:R-:W-:Y:S01]  /*2710*/  UIADD3 UR6, UPT, UPT, UR6, 0x1, URZ ;  /* 0x0000000106067890 */ /* 0x000fe2000fffe0ff */
[----:B------:R-:W-:-:S03]  /*2720*/  VIADD R8, R8, 0x1 ;  /* 0x0000000108087836 */ /* 0x000fc60000000000 */
[----:B------:R-:W-:Y:S02]  /*2730*/  UISETP.NE.AND UP0, UPT, UR6, 0x2, UPT ;  /* 0x000000020600788c */ /* 0x000fe4000bf05270 */
[----:B------:R-:W-:Y:S01]  /*2740*/  ISETP.NE.AND P0, PT, R8, 0x2, PT ;  /* 0x000000020800780c */ /* 0x000fe20003f05270 */
[----:B------:R-:W-:Y:S06]  /*2750*/  UGETNEXTWORKID.BROADCAST [UR4], [UR5] ;  /* 0x00000000040073ca */ /* 0x000fec0008000100 */
[----:B------:R-:W-:Y:S02]  /*2760*/  USEL UR4, URZ, 0x1, UP0 ;  /* 0x00000001ff047887 */ /* 0x000fe40008000000 */
[----:B------:R-:W-:-:S04]  /*2770*/  USEL UR6, UR6, URZ, UP0 ;  /* 0x000000ff06067287 */ /* 0x000fc80008000000 */
[----:B------:R-:W-:Y:S02]  /*2780*/  LOP3.LUT R12, R12, UR4, RZ, 0x3c, !PT ;  /* 0x000000040c0c7c12 */ /* 0x000fe4000f8e3cff */
[----:B-1----:R-:W-:-:S04]  /*2790*/  SHF.L.U32 R4, R10, 0x1f, RZ ;  /* 0x0000001f0a047819 */ /* 0x002fc800000006ff */
[----:B------:R-:W1:Y:S02]  /*27a0*/  SYNCS.PHASECHK.TRANS64.TRYWAIT P1, [R0+URZ+0x90], R4 ;  /* 0x00009004000075a7 */ /* 0x000e6400080211ff */
[----:B-1----:R-:W-:Y:S05]  /*27b0*/  @!P1 BRA `(.L_x_43) ;  /* 0x00000068003c9947 */ /* 0x002fea0003800000 */
.L_x_144:
[C---:B-1----:R-:W-:Y:S01]  /*27c0*/  LEA R4, R11.reuse, UR37, 0x4 ;  /* 0x000000250b047c11 */ /* 0x042fe2000f8e20ff */
[----:B------:R-:W-:Y:S01]  /*27d0*/  VIADD R0, R0, 0xa0 ;  /* 0x000000a000007836 */ /* 0x000fe20000000000 */
[----:B------:R-:W-:Y:S01]  /*27e0*/  SEL R8, R8, RZ, P0 ;  /* 0x000000ff08087207 */ /* 0x000fe20000000000 */
[----:B------:R-:W-:-:S03]  /*27f0*/  VIADD R11, R11, 0x1 ;  /* 0x000000010b0b7836 */ /* 0x000fc60000000000 */
[----:B------:R-:W1:Y:S01]  /*2800*/  LDS.128 R4, [R4+0x120] ;  /* 0x0001200004047984 */ /* 0x000e620000000c00 */
[----:B------:R-:W-:Y:S02]  /*2810*/  PRMT R0, RZ, 0x654, R0 ;  /* 0x00000654ff007816 */ /* 0x000fe40000000000 */
[C---:B------:R-:W-:Y:S01]  /*2820*/  ISETP.NE.AND P1, PT, R11.reuse, 0x2, PT ;  /* 0x000000020b00780c */ /* 0x040fe20003f25270 */
[----:B------:R-:W-:Y:S01]  /*2830*/  @!PT LDS RZ, [RZ] ;  /* 0x00000000fffff984 */ /* 0x000fe20000000800 */
[----:B------:R-:W-:Y:S01]  /*2840*/  @!PT LDS RZ, [RZ] ;  /* 0x00000000fffff984 */ /* 0x000fe20000000800 */
[----:B------:R-:W-:Y:S01]  /*2850*/  @!PT LDS RZ, [RZ] ;  /* 0x00000000fffff984 */ /* 0x000fe20000000800 */
[----:B------:R-:W-:Y:S01]  /*2860*/  @!PT LDS RZ, [RZ] ;  /* 0x00000000fffff984 */ /* 0x000fe20000000800 */
[----:B------:R2:W-:Y:S06]  /*2870*/  MEMBAR.ALL.CTA ;  /* 0x0000000000007992 */ /* 0x0005ec0000008000 */
[----:B--2---:R-:W2:Y:S01]  /*2880*/  FENCE.VIEW.ASYNC.S ;  /* 0x00000000000073c6 */ /* 0x004ea20000000000 */
[----:B------:R-:W-:Y:S01]  /*2890*/  SEL R11, R11, RZ, P1 ;  /* 0x000000ff0b0b7207 */ /* 0x000fe20000800000 */
[----:B--2---:R2:W-:Y:S01]  /*28a0*/  SYNCS.ARRIVE.TRANS64.RED.A1T0 RZ, [R0+URZ], RZ ;  /* 0x000000ff00ff79a7 */ /* 0x0045e200081004ff */
[----:B-1----:R-:W-:-:S02]  /*28b0*/  LOP3.LUT P3, RZ, R6, 0x1, RZ, 0xc0, !PT ;  /* 0x0000000106ff7812 */ /* 0x002fc4000786c0ff */
[----:B------:R-:W-:-:S04]  /*28c0*/  SEL R4, RZ, 0x1, P1 ;  /* 0x00000001ff047807 */ /* 0x000fc80000800000 */
[----:B------:R-:W-:Y:S02]  /*28d0*/  LOP3.LUT R10, R10, R4, RZ, 0x3c, !PT ;  /* 0x000000040a0a7212 */ /* 0x000fe400078e3cff */
[----:B--2---:R-:W-:-:S04]  /*28e0*/  SEL R0, RZ, 0x1, P0 ;  /* 0x00000001ff007807 */ /* 0x004fc80000000000 */
[----:B------:R-:W-:Y:S01]  /*28f0*/  LOP3.LUT R9, R9, R0, RZ, 0x3c, !PT ;  /* 0x0000000009097212 */ /* 0x000fe200078e3cff */
[----:B------:R-:W-:Y:S06]  /*2900*/  @P3 BRA `(.L_x_44) ;  /* 0xfffffffc002c3947 */ /* 0x000fec000383ffff */
[----:B------:R-:W-:Y:S01]  /*2910*/  ULEA UR5, UR6, UR37, 0x3 ;  /* 0x0000002506057291 */ /* 0x000fe2000f8e18ff */
[----:B------:R-:W-:-:S08]  /*2920*/  SHF.L.U32 R2, R12, 0x1f, RZ ;  /* 0x0000001f0c027819 */ /* 0x000fd000000006ff */
[----:B------:R-:W1:Y:S02]  /*2930*/  SYNCS.PHASECHK.TRANS64 P0, [UR5+0xa0], R2 ;  /* 0x0000a002ff0075a7 */ /* 0x000e640008001005 */
[----:B-1----:R-:W-:Y:S05]  /*2940*/  @P0 BRA `(.L_x_45) ;  /* 0x0000000000080947 */ /* 0x002fea0003800000 */
[----:B------:R-:W1:Y:S02]  /*2950*/  SYNCS.PHASECHK.TRANS64.TRYWAIT P0, [UR5+0xa0], R2 ;  /* 0x0000a002ff0075a7 */ /* 0x000e640008001105 */
[----:B-1----:R-:W-:Y:S05]  /*2960*/  @!P0 BRA `(.L_x_46) ;  /* 0x0000006400e48947 */ /* 0x002fea0003800000 */
.L_x_45:
[----:B------:R-:W-:-:S04]  /*2970*/  UIADD3 UR4, UPT, UPT, UR6, 0x1, URZ ;  /* 0x0000000106047890 */ /* 0x000fc8000fffe0ff */
[----:B------:R-:W-:-:S04]  /*2980*/  UISETP.NE.AND UP0, UPT, UR4, 0x2, UPT ;  /* 0x000000020400788c */ /* 0x000fc8000bf05270 */
[----:B------:R-:W-:Y:S02]  /*2990*/  USEL UR7, URZ, 0x1, UP0 ;  /* 0x00000001ff077887 */ /* 0x000fe40008000000 */
[----:B------:R-:W-:-:S04]  /*29a0*/  USEL UR4, UR4, URZ, UP0 ;  /* 0x000000ff04047287 */ /* 0x000fc80008000000 */
[----:B------:R-:W-:Y:S01]  /*29b0*/  ULEA UR4, UR4, UR37, 0x3 ;  /* 0x0000002504047291 */ /* 0x000fe2000f8e18ff */
[----:B-1----:R-:W-:-:S04]  /*29c0*/  LOP3.LUT R2, R12, UR7, RZ, 0x3c, !PT ;  /* 0x000000070c027c12 */ /* 0x002fc8000f8e3cff */
[----:B------:R-:W-:-:S04]  /*29d0*/  SHF.L.U32 R0, R2, 0x1f, RZ ;  /* 0x0000001f02007819 */ /* 0x000fc800000006ff */
[----:B------:R-:W1:Y:S02]  /*29e0*/  SYNCS.PHASECHK.TRANS64 P0, [UR4+0xa0], R0 ;  /* 0x0000a000ff0075a7 */ /* 0x000e640008001004 */
[----:B-1----:R-:W-:Y:S05]  /*29f0*/  @P0 EXIT ;  /* 0x000000000000094d */ /* 0x002fea0003800000 */
[----:B------:R-:W-:Y:S02]  /*2a00*/  SHF.L.U32 R2, R2, 0x1f, RZ ;  /* 0x0000001f02027819 */ /* 0x000fe400000006ff */
[----:B------:R-:W-:-:S07]  /*2a10*/  MOV R0, UR4 ;  /* 0x0000000400007c02 */ /* 0x000fce0008000f00 */
.L_x_47:
[----:B-1----:R1:W2:Y:S02]  /*2a20*/  SYNCS.PHASECHK.TRANS64.TRYWAIT P0, [R0+URZ+0xa0], R2 ;  /* 0x0000a002000075a7 */ /* 0x0022a400080011ff */
[----:B--2---:R-:W-:Y:S05]  /*2a30*/  @!P0 NANOSLEEP.SYNCS 0x989680 ;  /* 0x009896800000895d */ /* 0x004fea0003900000 */
[----:B------:R-:W2:Y:S02]  /*2a40*/  @!P0 SYNCS.PHASECHK.TRANS64 P0, [R0+URZ+0xa0], R2 ;  /* 0x0000a002000085a7 */ /* 0x000ea400080010ff */
[----:B--2---:R-:W-:Y:S05]  /*2a50*/  @P0 EXIT ;  /* 0x000000000000094d */ /* 0x004fea0003800000 */
[----:B------:R-:W-:Y:S05]  /*2a60*/  BRA `(.L_x_47) ;  /* 0xfffffffc00ec7947 */ /* 0x000fea000383ffff */
.L_x_40:
[----:B------:R-:W-:-:S09]  /*2a70*/  UISETP.NE.AND UP1, UPT, UR8, URZ, UPT ;  /* 0x000000ff0800728c */ /* 0x000fd2000bf25270 */
[----:B------:R-:W-:Y:S05]  /*2a80*/  BRA.U UP1, `(.L_x_48) ;  /* 0x0000000d01947547 */ /* 0x000fea000b800000 */
[----:B------:R-:W-:Y:S01]  /*2a90*/  UMOV UR4, 0x40 ;  /* 0x0000004000047882 */ /* 0x000fe20000000000 */
[----:B------:R-:W-:Y:S01]  /*2aa0*/  NOP ;  /* 0x0000000000007918 */ /* 0x000fe20000000000 */
[----:B------:R-:W-:Y:S01]  /*2ab0*/  ULEA UR4, UR37, UR4, 0x18 ;  /* 0x0000000425047291 */ /* 0x000fe2000f8ec0ff */
[----:B------:R-:W-:Y:S02]  /*2ac0*/  UMOV UR5, 0x400 ;  /* 0x0000040000057882 */ /* 0x000fe40000000000 */
[----:B------:R-:W-:-:S06]  /*2ad0*/  ULEA UR37, UR37, UR5, 0x18 ;  /* 0x0000000525257291 */ /* 0x000fcc000f8ec0ff */
[----:B------:R-:W1:Y:S02]  /*2ae0*/  LDS.U8 R0, [UR4+0x1c] ;  /* 0x00001c04ff007984 */ /* 0x000e640008000000 */
[----:B-1----:R-:W-:-:S13]  /*2af0*/  ISETP.NE.AND P0, PT, R0, RZ, PT ;  /* 0x000000ff0000720c */ /* 0x002fda0003f05270 */
[----:B------:R-:W-:Y:S05]  /*2b00*/  @P0 BRA `(.L_x_49) ;  /* 0x0000000000580947 */ /* 0x000fea0003800000 */
[----:B------:R-:W-:-:S13]  /*2b10*/  ELECT P0, URZ, PT ;  /* 0x0000000000ff782f */ /* 0x000fda0003800000 */
[----:B------:R-:W-:Y:S05]  /*2b20*/  @!P0 BRA `(.L_x_50) ;  /* 0x0000000000608947 */ /* 0x000fea0003800000 */
[----:B------:R-:W-:Y:S01]  /*2b30*/  UMOV UR5, 0x10 ;  /* 0x0000001000057882 */ /* 0x000fe20000000000 */
[----:B------:R-:W-:Y:S01]  /*2b40*/  HFMA2 R0, -RZ, RZ, 0, 5.9604644775390625e-08 ;  /* 0x00000001ff007431 */ /* 0x000fe200000001ff */
[----:B------:R-:W-:-:S03]  /*2b50*/  MOV R2, 0xffff ;  /* 0x0000ffff00027802 */ /* 0x000fc60000000f00 */
[----:B------:R-:W-:Y:S04]  /*2b60*/  DEPBAR.LE SB1, 0x36 ;  /* 0x00009d800000791a */ /* 0x000fe80000000000 */
[----:B------:R-:W1:Y:S02]  /*2b70*/  UTCATOMSWS.FIND_AND_SET.ALIGN UP0, UR5, UR5 ;  /* 0x00000005000575e3 */ /* 0x000e640008000800 */
[----:B-1----:R-:W-:Y:S01]  /*2b80*/  MOV R3, UR5 ;  /* 0x0000000500037c02 */ /* 0x002fe20008000f00 */
[----:B------:R-:W-:Y:S06]  /*2b90*/  BRA.U UP0, `(.L_x_51) ;  /* 0x0000000100187547 */ /* 0x000fec000b800000 */
.L_x_52:
[----:B------:R-:W-:Y:S05]  /*2ba0*/  NANOSLEEP 0x64 ;  /* 0x000000640000795d */ /* 0x000fea0003800000 */
[----:B------:R-:W-:-:S05]  /*2bb0*/  UMOV UR5, 0x10 ;  /* 0x0000001000057882 */ /* 0x000fca0000000000 */
[----:B------:R-:W-:Y:S04]  /*2bc0*/  DEPBAR.LE SB1, 0x36 ;  /* 0x00009d800000791a */ /* 0x000fe80000000000 */
[----:B------:R-:W1:Y:S02]  /*2bd0*/  UTCATOMSWS.FIND_AND_SET.ALIGN UP0, UR5, UR5 ;  /* 0x00000005000575e3 */ /* 0x000e640008000800 */
[----:B-1----:R-:W-:Y:S01]  /*2be0*/  MOV R3, UR5 ;  /* 0x0000000500037c02 */ /* 0x002fe20008000f00 */
[----:B------:R-:W-:Y:S05]  /*2bf0*/  BRA.U !UP0, `(.L_x_52) ;  /* 0xfffffffd08e87547 */ /* 0x000fea000b83ffff */
.L_x_51:
[-C--:B------:R-:W-:Y:S02]  /*2c00*/  SHF.L.U32 R2, R2, R3.reuse, RZ ;  /* 0x0000000302027219 */ /* 0x080fe400000006ff */
[----:B------:R-:W-:Y:S01]  /*2c10*/  SHF.L.U32 R0, R0, R3, RZ ;  /* 0x0000000300007219 */ /* 0x000fe200000006ff */
[----:B------:R-:W-:Y:S02]  /*2c20*/  IMAD.SHL.U32 R3, R3, 0x20, RZ ;  /* 0x0000002003037824 */ /* 0x000fe400078e00ff */
[----:B------:R1:W-:Y:S04]  /*2c30*/  ATOMS.OR RZ, [UR4+0x14], R2 ;  /* 0x00001402ffff798c */ /* 0x0003e8000b000004 */
[----:B------:R1:W-:Y:S04]  /*2c40*/  ATOMS.OR RZ, [UR4+0x18], R0 ;  /* 0x00001800ffff798c */ /* 0x0003e8000b000004 */
[----:B------:R1:W-:Y:S01]  /*2c50*/  STS [UR37+0x140], R3 ;  /* 0x00014003ff007988 */ /* 0x0003e20008000825 */
[----:B------:R-:W-:Y:S05]  /*2c60*/  BRA `(.L_x_50) ;  /* 0x0000000000107947 */ /* 0x000fea0003800000 */
.L_x_49:
[----:B------:R-:W-:Y:S02]  /*2c70*/  MOV R0, 0xffffffff ;  /* 0xffffffff00007802 */ /* 0x000fe40000000f00 */
[----:B------:R-:W-:-:S03]  /*2c80*/  MOV R2, 0x2cb0 ;  /* 0x00002cb000027802 */ /* 0x000fc60000000f00 */
[----:B------:R1:W-:Y:S04]  /*2c90*/  STS [UR37+0x140], R0 ;  /* 0x00014000ff007988 */ /* 0x0003e80008000825 */
[----:B-1-3-5:R-:W-:Y:S05]  /*2ca0*/  CALL.REL.NOINC `($__internal_1_$__cuda_sm10x_tcgen05_guardrail_trap_phase_invalid_during_alloc) ;  /* 0x0000006c002c7944 */ /* 0x02afea0003c00000 */
.L_x_50:
[----:B------:R-:W-:Y:S05]  /*2cb0*/  WARPSYNC.ALL ;  /* 0x0000000000007948 */ /* 0x000fea0003800000 */
[----:B------:R-:W2:Y:S01]  /*2cc0*/  S2UR UR6, SR_CgaCtaId ;  /* 0x00000000000679c3 */ /* 0x000ea20000008800 */
[----:B------:R-:W-:Y:S01]  /*2cd0*/  UMOV UR4, 0x400 ;  /* 0x0000040000047882 */ /* 0x000fe20000000000 */
[----:B------:R-:W-:-:S06]  /*2ce0*/  NOP ;  /* 0x0000000000007918 */ /* 0x000fcc0000000000 */
[----:B------:R-:W-:Y:S06]  /*2cf0*/  BAR.ARV 0x6, 0xa0 ;  /* 0x0182800000007b1d */ /* 0x000fec0000002000 */
[----:B------:R-:W4:Y:S01]  /*2d00*/  LDCU UR7, c[0x0][0x38c] ;  /* 0x00007180ff0777ac */ /* 0x000f220008000800 */
[----:B------:R-:W-:Y:S01]  /*2d10*/  IMAD.MOV.U32 R11, RZ, RZ, 0x1 ;  /* 0x00000001ff0b7424 */ /* 0x000fe200078e00ff */
[----:B------:R-:W-:Y:S01]  /*2d20*/  CS2R R8, SRZ ;  /* 0x0000000000087805 */ /* 0x000fe2000001ff00 */
[----:B------:R-:W-:Y:S01]  /*2d30*/  IMAD.MOV.U32 R10, RZ, RZ, RZ ;  /* 0x000000ffff0a7224 */ /* 0x000fe200078e00ff */
[----:B------:R-:W-:Y:S01]  /*2d40*/  UMOV UR18, URZ ;  /* 0x000000ff00127c82 */ /* 0x000fe20008000000 */
[----:B------:R-:W-:Y:S01]  /*2d50*/  UMOV UR17, URZ ;  /* 0x000000ff00117c82 */ /* 0x000fe20008000000 */
[----:B------:R-:W-:Y:S01]  /*2d60*/  UMOV UR22, 0x0 ;  /* 0x0000000000167882 */ /* 0x000fe20000000000 */
[----:B------:R-:W-:Y:S01]  /*2d70*/  UMOV UR23, 0x4400010 ;  /* 0x0440001000177882 */ /* 0x000fe20000000000 */
[----:B------:R-:W-:Y:S01]  /*2d80*/  UMOV UR20, 0x0 ;  /* 0x0000000000147882 */ /* 0x000fe20000000000 */
[----:B------:R-:W-:Y:S01]  /*2d90*/  UMOV UR21, 0x4400010 ;  /* 0x0440001000157882 */ /* 0x000fe20000000000 */
[----:B--2---:R-:W-:Y:S01]  /*2da0*/  ULEA UR6, UR6, UR4, 0x18 ;  /* 0x0000000406067291 */ /* 0x004fe2000f8ec0ff */
[----:B------:R-:W2:Y:S03]  /*2db0*/  LDCU UR4, c[0x0][0x38c] ;  /* 0x00007180ff0477ac */ /* 0x000ea60008000800 */
[----:B------:R-:W-:-:S02]  /*2dc0*/  UIADD3 UR11, UPT, UPT, UR6, 0x8800, URZ ;  /* 0x00008800060b7890 */ /* 0x000fc4000fffe0ff */
[----:B----4-:R-:W-:-:S03]  /*2dd0*/  UIADD3 UR7, UPT, UPT, UR7, 0x1f, URZ ;  /* 0x0000001f07077890 */ /* 0x010fc6000fffe0ff */
[----:B-1----:R-:W1:Y:S01]  /*2de0*/  LDS R0, [UR6+0x140] ;  /* 0x00014006ff007984 */ /* 0x002e620008000800 */
[----:B------:R-:W-:Y:S02]  /*2df0*/  UIADD3 UR12, UPT, UPT, UR6, 0xc800, URZ ;  /* 0x0000c800060c7890 */ /* 0x000fe4000fffe0ff */
[----:B------:R-:W-:Y:S02]  /*2e00*/  USHF.R.S32.HI UR5, URZ, 0x1f, UR7 ;  /* 0x0000001fff057899 */ /* 0x000fe40008011407 */
[----:B------:R-:W-:Y:S02]  /*2e10*/  USHF.R.U32.HI UR11, URZ, 0x4, UR11 ;  /* 0x00000004ff0b7899 */ /* 0x000fe4000801160b */
[----:B------:R-:W-:Y:S02]  /*2e20*/  ULEA.HI UR5, UR5, UR7, URZ, 0x5 ;  /* 0x0000000705057291 */ /* 0x000fe4000f8f28ff */
[----:B------:R-:W-:Y:S02]  /*2e30*/  USHF.R.U32.HI UR12, URZ, 0x4, UR12 ;  /* 0x00000004ff0c7899 */ /* 0x000fe4000801160c */
[----:B------:R-:W-:-:S02]  /*2e40*/  USHF.R.S32.HI UR5, URZ, 0x5, UR5 ;  /* 0x00000005ff057899 */ /* 0x000fc40008011405 */
[----:B------:R-:W-:Y:S02]  /*2e50*/  ULOP3.LUT UR11, UR11, 0x3fff, URZ, 0xc0, !UPT ;  /* 0x00003fff0b0b7892 */ /* 0x000fe4000f8ec0ff */
[----:B------:R-:W-:Y:S02]  /*2e60*/  UISETP.LT.AND UP0, UPT, UR5, 0x1, UPT ;  /* 0x000000010500788c */ /* 0x000fe4000bf01270 */
[----:B------:R-:W-:Y:S02]  /*2e70*/  ULOP3.LUT UR12, UR12, 0x3fff, URZ, 0xc0, !UPT ;  /* 0x00003fff0c0c7892 */ /* 0x000fe4000f8ec0ff */
[----:B------:R-:W-:Y:S02]  /*2e80*/  USEL UR10, UR5, 0x1, !UP0 ;  /* 0x00000001050a7887 */ /* 0x000fe4000c000000 */
[----:B------:R-:W-:Y:S02]  /*2e90*/  ULOP3.LUT UR11, UR11, 0x10000, URZ, 0xfc, !UPT ;  /* 0x000100000b0b7892 */ /* 0x000fe4000f8efcff */
[----:B------:R-:W-:-:S02]  /*2ea0*/  ULOP3.LUT UR12, UR12, 0x10000, URZ, 0xfc, !UPT ;  /* 0x000100000c0c7892 */ /* 0x000fc4000f8efcff */
[----:B------:R-:W-:Y:S02]  /*2eb0*/  UIADD3 UR10, UPT, UPT, -UR10, URZ, URZ ;  /* 0x000000ff0a0a7290 */ /* 0x000fe4000fffe1ff */
[----:B--2---:R-:W-:Y:S01]  /*2ec0*/  UISETP.GE.AND UP3, UPT, UR4, 0x1, UPT ;  /* 0x000000010400788c */ /* 0x004fe2000bf66270 */
[----:B-1----:R-:W-:-:S15]  /*2ed0*/  R2UR UR19, R0 ;  /* 0x00000000001372ca */ /* 0x002fde00000e0000 */
.L_x_59:
[----:B------:R-:W-:Y:S02]  /*2ee0*/  LEA R0, R10, UR6, 0x3 ;  /* 0x000000060a007c11 */ /* 0x000fe4000f8e18ff */
[----:B------:R-:W-:Y:S02]  /*2ef0*/  SHF.L.U32 R2, R9, 0x1f, RZ ;  /* 0x0000001f09027819 */ /* 0x000fe400000006ff */
[----:B------:R-:W-:Y:S01]  /*2f00*/  PLOP3.LUT P0, PT, PT, PT, UP3, 0x80, 0x8 ;  /* 0x000000000008781c */ /* 0x000fe20003f0f038 */
[----:B------:R-:W-:Y:S01]  /*2f10*/  VIADD R3, R0, 0xa0 ;  /* 0x000000a000037836 */ /* 0x000fe20000000000 */
[----:B-1----:R-:W1:Y:S02]  /*2f20*/  SYNCS.PHASECHK.TRANS64.TRYWAIT P1, [R0+URZ+0x90], R2 ;  /* 0x00009002000075a7 */ /* 0x002e6400080211ff */
[----:B-1--4-:R-:W-:Y:S09]  /*2f30*/  @!P1 BRA `(.L_x_53) ;  /* 0x0000006000889947 */ /* 0x012ff20003800000 */
.L_x_146:
[----:B------:R-:W-:Y:S01]  /*2f40*/  LEA R4, R10, UR6, 0x4 ;  /* 0x000000060a047c11 */ /* 0x000fe2000f8e20ff */
[----:B------:R-:W-:Y:S01]  /*2f50*/  @UP3 ULEA UR4, UR17, UR6, 0x3 ;  /* 0x0000000611043291 */ /* 0x000fe2000f8e18ff */
[----:B------:R-:W-:Y:S01]  /*2f60*/  PLOP3.LUT P2, PT, PT, PT, PT, 0x80, 0x8 ;  /* 0x000000000008781c */ /* 0x000fe20003f4f070 */
[----:B------:R-:W-:Y:S01]  /*2f70*/  ULEA UR8, UR18, UR6, 0x3 ;  /* 0x0000000612087291 */ /* 0x000fe2000f8e18ff */
[----:B------:R-:W-:Y:S02]  /*2f80*/  PRMT R3, RZ, 0x654, R3 ;  /* 0x00000654ff037816 */ /* 0x000fe40000000003 */
[----:B------:R-:W2:Y:S01]  /*2f90*/  LDS.128 R4, [R4+0x120] ;  /* 0x0001200004047984 */ /* 0x000ea20000000c00 */
[----:B-1----:R-:W-:Y:S02]  /*2fa0*/  @P0 SHF.L.U32 R2, R8, 0x1f, RZ ;  /* 0x0000001f08020819 */ /* 0x002fe400000006ff */
[----:B------:R-:W-:Y:S01]  /*2fb0*/  SHF.L.U32 R0, R11, 0x1f, RZ ;  /* 0x0000001f0b007819 */ /* 0x000fe200000006ff */
[----:B------:R-:W-:Y:S01]  /*2fc0*/  @!PT LDS RZ, [RZ] ;  /* 0x00000000fffff984 */ /* 0x000fe20000000800 */
[----:B------:R-:W-:Y:S01]  /*2fd0*/  @!PT LDS RZ, [RZ] ;  /* 0x00000000fffff984 */ /* 0x000fe20000000800 */
[----:B------:R-:W-:Y:S01]  /*2fe0*/  @!PT LDS RZ, [RZ] ;  /* 0x00000000fffff984 */ /* 0x000fe20000000800 */
[----:B------:R-:W-:Y:S01]  /*2ff0*/  @!PT LDS RZ, [RZ] ;  /* 0x00000000fffff984 */ /* 0x000fe20000000800 */
[----:B------:R1:W-:Y:S06]  /*3000*/  MEMBAR.ALL.CTA ;  /* 0x0000000000007992 */ /* 0x0003ec0000008000 */
[----:B-1----:R-:W1:Y:S02]  /*3010*/  FENCE.VIEW.ASYNC.S ;  /* 0x00000000000073c6 */ /* 0x002e640000000000 */
[----:B-1----:R1:W-:Y:S01]  /*3020*/  SYNCS.ARRIVE.TRANS64.RED.A1T0 RZ, [R3+URZ], RZ ;  /* 0x000000ff03ff79a7 */ /* 0x0023e200081004ff */
[----:B------:R1:W4:Y:S01]  /*3030*/  @P0 SYNCS.PHASECHK.TRANS64.TRYWAIT P2, [UR4], R2 ;  /* 0x00000002ff0005a7 */ /* 0x0003220008041104 */
[----:B------:R-:W-:Y:S01]  /*3040*/  ULEA.HI UR4, UR18, UR18, URZ, 0x1 ;  /* 0x0000001212047291 */ /* 0x000fe2000f8f08ff */
[----:B--2---:R-:W-:-:S03]  /*3050*/  LOP3.LUT P1, RZ, R6, 0x1, RZ, 0xc0, !PT ;  /* 0x0000000106ff7812 */ /* 0x004fc6000782c0ff */
[----:B------:R-:W-:Y:S02]  /*3060*/  USHF.L.U32 UR9, UR4, 0x7, URZ ;  /* 0x0000000704097899 */ /* 0x000fe400080006ff */
[----:B------:R-:W-:Y:S02]  /*3070*/  ULOP3.LUT UR4, UR4, 0xffe, URZ, 0xc0, !UPT ;  /* 0x00000ffe04047892 */ /* 0x000fe4000f8ec0ff */
[----:B------:R-:W-:Y:S02]  /*3080*/  ULOP3.LUT UR9, UR9, 0xffffff00, URZ, 0xc0, !UPT ;  /* 0xffffff0009097892 */ /* 0x000fe4000f8ec0ff */
[----:B------:R-:W-:Y:S02]  /*3090*/  UIADD3 UR4, UPT, UPT, -UR4, UR18, URZ ;  /* 0x0000001204047290 */ /* 0x000fe4000fffe1ff */
[----:B------:R-:W-:Y:S01]  /*30a0*/  UIADD3 UR9, UPT, UPT, UR19, UR9, URZ ;  /* 0x0000000913097290 */ /* 0x000fe2000fffe0ff */
[----:B------:R-:W2:Y:S03]  /*30b0*/  SYNCS.PHASECHK.TRANS64.TRYWAIT P0, [UR8+0xd0], R0 ;  /* 0x0000d000ff0075a7 */ /* 0x000ea60008001108 */
[----:B------:R-:W-:Y:S01]  /*30c0*/  ULEA UR9, UR4, UR9, 0x14 ;  /* 0x0000000904097291 */ /* 0x000fe2000f8ea0ff */
[----:B-12-4-:R-:W-:Y:S11]  /*30d0*/  @!P0 BRA `(.L_x_54) ;  /* 0x0000006000348947 */ /* 0x016ff60003800000 */
.L_x_148:
[----:B------:R-:W-:Y:S01]  /*30e0*/  IADD3 R10, PT, PT, R10, 0x1, RZ ;  /* 0x000000010a0a7810 */ /* 0x000fe20007ffe0ff */
[----:B------:R-:W-:Y:S06]  /*30f0*/  BRA.U !UP3, `(.L_x_55) ;  /* 0x000000010b987547 */ /* 0x000fec000b800000 */
[----:B------:R-:W-:Y:S01]  /*3100*/  UPLOP3.LUT UP4, UPT, UPT, UPT, UPT, 0x40, 0x4 ;  /* 0x000000000004789c */ /* 0x000fe20003f8e870 */
[----:B------:R-:W-:Y:S01]  /*3110*/  UMOV UR16, UR10 ;  /* 0x0000000a00107c82 */ /* 0x000fe20008000000 */
[----:B------:R-:W-:Y:S01]  /*3120*/  UMOV UR15, UR5 ;  /* 0x00000005000f7c82 */ /* 0x000fe20008000000 */
[----:B------:R-:W-:-:S08]  /*3130*/  UMOV UR14, UR17 ;  /* 0x00000011000e7c82 */ /* 0x000fd00008000000 */
.L_x_58:
[----:B------:R-:W-:Y:S02]  /*3140*/  UIADD3 UR16, UPT, UPT, UR16, 0x1, URZ ;  /* 0x0000000110107890 */ /* 0x000fe4000fffe0ff */
[----:B--2---:R-:W-:Y:S02]  /*3150*/  ULEA UR7, UR14, UR6, 0x3 ;  /* 0x000000060e077291 */ /* 0x004fe4000f8e18ff */
[----:B------:R-:W-:Y:S01]  /*3160*/  UISETP.NE.AND UP0, UPT, UR16, URZ, UPT ;  /* 0x000000ff1000728c */ /* 0x000fe2000bf05270 */
[----:B----4-:R-:W-:Y:S10]  /*3170*/  @P2 BRA `(.L_x_56) ;  /* 0x00000000000c2947 */ /* 0x010ff40003800000 */
[----:B-1----:R-:W-:Y:S04]  /*3180*/  SHF.L.U32 R2, R8, 0x1f, RZ ;  /* 0x0000001f08027819 */ /* 0x002fe800000006ff */
[----:B------:R-:W1:Y:S02]  /*3190*/  SYNCS.PHASECHK.TRANS64.TRYWAIT P0, [UR7], R2 ;  /* 0x00000002ff0075a7 */ /* 0x000e640008001107 */
[----:B-1----:R-:W-:Y:S05]  /*31a0*/  @!P0 BRA `(.L_x_57) ;  /* 0x0000006000188947 */ /* 0x002fea0003800000 */
.L_x_56:
[----:B------:R-:W-:Y:S01]  /*31b0*/  UISETP.NE.AND UP1, UPT, UR15, 0x1, UPT ;  /* 0x000000010f00788c */ /* 0x000fe2000bf25270 */
[----:B------:R-:W-:Y:S01]  /*31c0*/  PLOP3.LUT P2, PT, PT, PT, PT, 0x80, 0x8 ;  /* 0x000000000008781c */ /* 0x000fe20003f4f070 */
[----:B------:R-:W-:Y:S02]  /*31d0*/  UIADD3 UR17, UPT, UPT, UR14, 0x1, URZ ;  /* 0x000000010e117890 */ /* 0x000fe4000fffe0ff */
[----:B------:R-:W-:Y:S02]  /*31e0*/  ULEA UR24, UR14, UR12, 0xa ;  /* 0x0000000c0e187291 */ /* 0x000fe4000f8e50ff */
[----:B------:R-:W-:Y:S01]  /*31f0*/  UISETP.NE.AND UP2, UPT, UR17, 0x4, UPT ;  /* 0x000000041100788c */ /* 0x000fe2000bf45270 */
[----:B------:R-:W-:Y:S01]  /*3200*/  PLOP3.LUT P0, PT, PT, PT, UP1, 0x80, 0x8 ;  /* 0x000000000008781c */ /* 0x000fe20003f0f018 */
[----:B------:R-:W-:Y:S02]  /*3210*/  ULEA UR26, UR14, UR11, 0x8 ;  /* 0x0000000b0e1a7291 */ /* 0x000fe4000f8e40ff */
[----:B------:R-:W-:Y:S02]  /*3220*/  USEL UR13, URZ, 0x1, UP2 ;  /* 0x00000001ff0d7887 */ /* 0x000fe40009000000 */
[----:B------:R-:W-:Y:S02]  /*3230*/  USEL UR17, UR17, URZ, UP2 ;  /* 0x000000ff11117287 */ /* 0x000fe40009000000 */
[----:B------:R-:W-:Y:S02]  /*3240*/  UIADD3 UR30, UPT, UPT, UR24, 0x2, URZ ;  /* 0x00000002181e7890 */ /* 0x000fe4000fffe0ff */
[----:B------:R-:W-:Y:S01]  /*3250*/  @UP1 ULEA UR4, UR17, UR6, 0x3 ;  /* 0x0000000611041291 */ /* 0x000fe2000f8e18ff */
[----:B------:R-:W-:Y:S01]  /*3260*/  LOP3.LUT R8, R8, UR13, RZ, 0x3c, !PT ;  /* 0x0000000d08087c12 */ /* 0x000fe2000f8e3cff */
[----:B------:R-:W-:Y:S02]  /*3270*/  UIADD3 UR28, UPT, UPT, UR26, 0x2, URZ ;  /* 0x000000021a1c7890 */ /* 0x000fe4000fffe0ff */
[----:B------:R-:W-:Y:S01]  /*3280*/  UIADD3 UR7, UPT, UPT, UR7, 0x20, URZ ;  /* 0x0000002007077890 */ /* 0x000fe2000fffe0ff */
[----:B-1----:R-:W-:Y:S01]  /*3290*/  @P0 SHF.L.U32 R0, R8, 0x1f, RZ ;  /* 0x0000001f08000819 */ /* 0x002fe200000006ff */
[----:B------:R-:W-:Y:S01]  /*32a0*/  UMOV UR25, 0x80004020 ;  /* 0x8000402000197882 */ /* 0x000fe20000000000 */
[----:B------:R-:W-:Y:S01]  /*32b0*/  UMOV UR27, 0x80004020 ;  /* 0x80004020001b7882 */ /* 0x000fe20000000000 */
[----:B------:R-:W-:Y:S01]  /*32c0*/  UMOV UR31, 0x80004020 ;  /* 0x80004020001f7882 */ /* 0x000fe20000000000 */
[----:B------:R2:W4:Y:S01]  /*32d0*/  @P0 SYNCS.PHASECHK.TRANS64.TRYWAIT P2, [UR4], R0 ;  /* 0x00000000ff0005a7 */ /* 0x0005220008041104 */
[----:B------:R-:W-:Y:S01]  /*32e0*/  UIADD3 UR15, UPT, UPT, UR15, -0x1, URZ ;  /* 0xffffffff0f0f7890 */ /* 0x000fe2000fffe0ff */
[----:B------:R2:W-:Y:S01]  /*32f0*/  UTCHMMA gdesc[UR26], gdesc[UR24], tmem[UR9], tmem[UR22], idesc[UR23], UP4 ;  /* 0x00ff16181a0075ea */ /* 0x0005e2000a000009 */
[----:B------:R-:W-:Y:S01]  /*3300*/  UPLOP3.LUT UP4, UPT, UPT, UPT, UPT, 0x80, 0x8 ;  /* 0x000000000008789c */ /* 0x000fe20003f8f070 */
[----:B------:R-:W-:Y:S01]  /*3310*/  UMOV UR29, 0x80004020 ;  /* 0x80004020001d7882 */ /* 0x000fe20000000000 */
[----:B------:R-:W-:Y:S01]  /*3320*/  UMOV UR14, UR17 ;  /* 0x00000011000e7c82 */ /* 0x000fe20008000000 */
[----:B------:R2:W-:Y:S01]  /*3330*/  UTCHMMA gdesc[UR28], gdesc[UR30], tmem[UR9], tmem[UR20], idesc[UR21], UPT ;  /* 0x00ff141e1c0075ea */ /* 0x0005e2000b800009 */
[----:B------:R2:W-:Y:S01]  /*3340*/  UTCBAR [UR7], URZ ;  /* 0x000000ff070073e9 */ /* 0x0005e200080000ff */
[----:B------:R-:W-:Y:S06]  /*3350*/  BRA.U UP0, `(.L_x_58) ;  /* 0xfffffffd00787547 */ /* 0x000fec000b83ffff */
.L_x_55:
[----:B------:R-:W-:Y:S01]  /*3360*/  UIADD3 UR18, UPT, UPT, UR18, 0x1, URZ ;  /* 0x0000000112127890 */ /* 0x000fe2000fffe0ff */
[C---:B------:R-:W-:Y:S01]  /*3370*/  ISETP.NE.AND P0, PT, R10.reuse, 0x2, PT ;  /* 0x000000020a00780c */ /* 0x040fe20003f05270 */
[----:B------:R-:W-:Y:S02]  /*3380*/  UIADD3 UR8, UPT, UPT, UR8, 0xb0, URZ ;  /* 0x000000b008087890 */ /* 0x000fe4000fffe0ff */
[----:B------:R-:W-:Y:S01]  /*3390*/  UISETP.NE.AND UP0, UPT, UR18, 0x4, UPT ;  /* 0x000000041200788c */ /* 0x000fe2000bf05270 */
[----:B-12---:R-:W-:Y:S02]  /*33a0*/  SEL R0, RZ, 0x1, P0 ;  /* 0x00000001ff007807 */ /* 0x006fe40000000000 */
[----:B------:R-:W-:Y:S01]  /*33b0*/  SEL R10, R10, RZ, P0 ;  /* 0x000000ff0a0a7207 */ /* 0x000fe20000000000 */
[----:B------:R-:W-:Y:S01]  /*33c0*/  USEL UR4, URZ, 0x1, UP0 ;  /* 0x00000001ff047887 */ /* 0x000fe20008000000 */
[----:B------:R-:W-:Y:S01]  /*33d0*/  LOP3.LUT R9, R9, R0, RZ, 0x3c, !PT ;  /* 0x0000000009097212 */ /* 0x000fe200078e3cff */
[----:B------:R-:W-:Y:S01]  /*33e0*/  USEL UR18, UR18, URZ, UP0 ;  /* 0x000000ff12127287 */ /* 0x000fe20008000000 */
[----:B------:R1:W-:Y:S03]  /*33f0*/  UTCBAR [UR8], URZ ;  /* 0x000000ff080073e9 */ /* 0x0003e600080000ff */
[----:B------:R-:W-:Y:S01]  /*3400*/  LOP3.LUT R11, R11, UR4, RZ, 0x3c, !PT ;  /* 0x000000040b0b7c12 */ /* 0x000fe2000f8e3cff */
[----:B------:R-:W-:Y:S07]  /*3410*/  @P1 BRA `(.L_x_59) ;  /* 0xfffffff800b01947 */ /* 0x000fee000383ffff */
[----:B------:R-:W2:Y:S01]  /*3420*/  S2UR UR4, SR_CgaCtaId ;  /* 0x00000000000479c3 */ /* 0x000ea20000008800 */
[----:B------:R-:W-:Y:S01]  /*3430*/  ELECT P0, URZ, PT ;  /* 0x0000000000ff782f */ /* 0x000fe20003800000 */
[----:B------:R-:W-:Y:S01]  /*3440*/  IMAD.MOV.U32 R0, RZ, RZ, 0x1 ;  /* 0x00000001ff007424 */ /* 0x000fe200078e00ff */
[----:B------:R-:W-:Y:S01]  /*3450*/  UIADD3 UR6, UPT, UPT, UR6, 0xd0, URZ ;  /* 0x000000d006067890 */ /* 0x000fe2000fffe0ff */
[----:B------:R-:W-:Y:S01]  /*3460*/  SHF.L.U32 R2, R11, 0x1f, RZ ;  /* 0x0000001f0b027819 */ /* 0x000fe200000006ff */
[----:B------:R-:W-:-:S03]  /*3470*/  UMOV UR5, 0x40 ;  /* 0x0000004000057882 */ /* 0x000fc60000000000 */
[----:B------:R-:W-:Y:S01]  /*3480*/  UVIRTCOUNT.DEALLOC.SMPOOL 0x80 ;  /* 0x000000800000784c */ /* 0x000fe20000000000 */
[----:B--2---:R-:W-:Y:S02]  /*3490*/  ULEA UR4, UR4, UR5, 0x18 ;  /* 0x0000000504047291 */ /* 0x004fe4000f8ec0ff */
[----:B------:R-:W-:-:S07]  /*34a0*/  ULEA UR5, UR18, UR6, 0x3 ;  /* 0x0000000612057291 */ /* 0x000fce000f8e18ff */
[----:B------:R2:W-:Y:S02]  /*34b0*/  @P0 STS.U8 [UR4+0x1c], R0 ;  /* 0x00001c00ff000988 */ /* 0x0005e40008000004 */
[----:B------:R-:W3:Y:S02]  /*34c0*/  SYNCS.PHASECHK.TRANS64.TRYWAIT P0, [UR5], R2 ;  /* 0x00000002ff0075a7 */ /* 0x000ee40008001105 */
[----:B--23--:R-:W-:Y:S05]  /*34d0*/  @!P0 BRA `(.L_x_60) ;  /* 0x0000005c00648947 */ /* 0x00cfea0003800000 */
.L_x_151:
[----:B------:R-:W-:-:S04]  /*34e0*/  UIADD3 UR7, UPT, UPT, UR18, 0x1, URZ ;  /* 0x0000000112077890 */ /* 0x000fc8000fffe0ff */
[----:B------:R-:W-:-:S04]  /*34f0*/  UISETP.NE.AND UP0, UPT, UR7, 0x4, UPT ;  /* 0x000000040700788c */ /* 0x000fc8000bf05270 */
[----:B-1----:R-:W-:Y:S02]  /*3500*/  USEL UR8, URZ, 0x1, UP0 ;  /* 0x00000001ff087887 */ /* 0x002fe40008000000 */
[----:B------:R-:W-:-:S04]  /*3510*/  USEL UR7, UR7, URZ, UP0 ;  /* 0x000000ff07077287 */ /* 0x000fc80008000000 */
[----:B------:R-:W-:Y:S01]  /*3520*/  ULEA UR5, UR7, UR6, 0x3 ;  /* 0x0000000607057291 */ /* 0x000fe2000f8e18ff */
[----:B--2---:R-:W-:-:S04]  /*3530*/  LOP3.LUT R2, R11, UR8, RZ, 0x3c, !PT ;  /* 0x000000080b027c12 */ /* 0x004fc8000f8e3cff */
[----:B------:R-:W-:-:S04]  /*3540*/  SHF.L.U32 R3, R2, 0x1f, RZ ;  /* 0x0000001f02037819 */ /* 0x000fc800000006ff */
[----:B------:R-:W1:Y:S02]  /*3550*/  SYNCS.PHASECHK.TRANS64.TRYWAIT P0, [UR5], R3 ;  /* 0x00000003ff0075a7 */ /* 0x000e640008001105 */
[----:B-1----:R-:W-:Y:S05]  /*3560*/  @!P0 BRA `(.L_x_61) ;  /* 0x0000005c00588947 */ /* 0x002fea0003800000 */
.L_x_153:
        /* <DEDUP_REMOVED lines=9> */
.L_x_155:
[----:B------:R-:W-:-:S04]  /*3600*/  UIADD3 UR7, UPT, UPT, UR7, 0x1, URZ ;  /* 0x0000000107077890 */ /* 0x000fc8000fffe0ff */
[----:B------:R-:W-:-:S04]  /*3610*/  UISETP.NE.AND UP0, UPT, UR7, 0x4, UPT ;  /* 0x000000040700788c */ /* 0x000fc8000bf05270 */
[----:B------:R-:W-:Y:S02]  /*3620*/  USEL UR5, URZ, 0x1, UP0 ;  /* 0x00000001ff057887 */ /* 0x000fe40008000000 */
[----:B------:R-:W-:-:S04]  /*3630*/  USEL UR7, UR7, URZ, UP0 ;  /* 0x000000ff07077287 */ /* 0x000fc80008000000 */
[----:B------:R-:W-:Y:S01]  /*3640*/  ULEA UR7, UR7, UR6, 0x3 ;  /* 0x0000000607077291 */ /* 0x000fe2000f8e18ff */
[----:B------:R-:W-:-:S04]  /*3650*/  LOP3.LUT R2, R2, UR5, RZ, 0x3c, !PT ;  /* 0x0000000502027c12 */ /* 0x000fc8000f8e3cff */
[----:B------:R-:W-:-:S04]  /*3660*/  SHF.L.U32 R2, R2, 0x1f, RZ ;  /* 0x0000001f02027819 */ /* 0x000fc800000006ff */
[----:B------:R-:W2:Y:S02]  /*3670*/  SYNCS.PHASECHK.TRANS64.TRYWAIT P0, [UR7], R2 ;  /* 0x00000002ff0075a7 */ /* 0x000ea40008001107 */
[----:B--2---:R-:W-:Y:S05]  /*3680*/  @!P0 BRA `(.L_x_63) ;  /* 0x0000005c00408947 */ /* 0x004fea0003800000 */
.L_x_157:
[----:B------:R-:W-:Y:S01]  /*3690*/  NOP ;  /* 0x0000000000007918 */ /* 0x000fe20000000000 */
[----:B-1----:R-:W1:Y:S01]  /*36a0*/  LDS R0, [UR4+0x14] ;  /* 0x00001404ff007984 */ /* 0x002e620008000800 */
[----:B------:R-:W-:Y:S01]  /*36b0*/  ULOP3.LUT UR6, UR19, 0xffff, URZ, 0xc0, !UPT ;  /* 0x0000ffff13067892 */ /* 0x000fe2000f8ec0ff */
[----:B------:R-:W-:Y:S01]  /*36c0*/  UMOV UR8, 0xffff ;  /* 0x0000ffff00087882 */ /* 0x000fe20000000000 */
[----:B------:R-:W-:Y:S02]  /*36d0*/  UMOV UR5, 0x1 ;  /* 0x0000000100057882 */ /* 0x000fe40000000000 */
[----:B------:R-:W-:-:S04]  /*36e0*/  USHF.R.U32.HI UR6, URZ, 0x5, UR6 ;  /* 0x00000005ff067899 */ /* 0x000fc80008011606 */
[----:B------:R-:W-:Y:S02]  /*36f0*/  USHF.L.U32 UR8, UR8, UR6, URZ ;  /* 0x0000000608087299 */ /* 0x000fe400080006ff */
[----:B------:R-:W-:-:S04]  /*3700*/  USHF.L.U32 UR5, UR5, UR6, URZ ;  /* 0x0000000605057299 */ /* 0x000fc800080006ff */
[----:B-1----:R-:W-:-:S04]  /*3710*/  LOP3.LUT R0, R0, UR8, RZ, 0xc0, !PT ;  /* 0x0000000800007c12 */ /* 0x002fc8000f8ec0ff */
[----:B------:R-:W-:-:S13]  /*3720*/  ISETP.NE.AND P0, PT, R0, UR8, PT ;  /* 0x0000000800007c0c */ /* 0x000fda000bf05270 */
[----:B------:R-:W-:Y:S05]  /*3730*/  @P0 BRA `(.L_x_64) ;  /* 0x0000000000580947 */ /* 0x000fea0003800000 */
[----:B------:R-:W1:Y:S02]  /*3740*/  LDS R0, [UR4+0x18] ;  /* 0x00001804ff007984 */ /* 0x000e640008000800 */
[----:B-1----:R-:W-:-:S04]  /*3750*/  LOP3.LUT R0, R0, UR5, RZ, 0xc0, !PT ;  /* 0x0000000500007c12 */ /* 0x002fc8000f8ec0ff */
[----:B------:R-:W-:-:S13]  /*3760*/  ISETP.NE.AND P0, PT, R0, UR5, PT ;  /* 0x0000000500007c0c */ /* 0x000fda000bf05270 */
[----:B------:R-:W-:Y:S05]  /*3770*/  @P0 BRA `(.L_x_65) ;  /* 0x00000000003c0947 */ /* 0x000fea0003800000 */
[----:B------:R-:W1:Y:S01]  /*3780*/  S2R R2, SR_LANEID ;  /* 0x0000000000027919 */ /* 0x000e620000000000 */
[----:B------:R-:W-:Y:S01]  /*3790*/  ULOP3.LUT UR8, URZ, UR8, URZ, 0x33, !UPT ;  /* 0x00000008ff087292 */ /* 0x000fe2000f8e33ff */
[----:B------:R-:W-:Y:S02]  /*37a0*/  VOTEU.ANY UR7, UPT, PT ;  /* 0x0000000000077886 */ /* 0x000fe400038e0100 */
[----:B------:R-:W-:-:S03]  /*37b0*/  UFLO.U32 UR7, UR7 ;  /* 0x00000007000772bd */ /* 0x000fc600080e0000 */
[----:B------:R-:W-:-:S04]  /*37c0*/  IMAD.U32 R0, RZ, RZ, UR8 ;  /* 0x00000008ff007e24 */ /* 0x000fc8000f8e00ff */
[----:B------:R2:W3:Y:S02]  /*37d0*/  REDUX UR6, R0 ;  /* 0x00000000000673c4 */ /* 0x0004e40000000000 */
[----:B------:R1:W-:Y:S02]  /*37e0*/  UTCATOMSWS.AND URZ, UR8 ;  /* 0x0000000800ff79e3 */ /* 0x0003e40008000000 */
[----:B-1----:R-:W-:Y:S02]  /*37f0*/  ISETP.EQ.U32.AND P0, PT, R2, UR7, PT ;  /* 0x0000000702007c0c */ /* 0x002fe4000bf02070 */
[----:B--2---:R-:W-:Y:S02]  /*3800*/  LOP3.LUT R0, RZ, UR5, RZ, 0x33, !PT ;  /* 0x00000005ff007c12 */ /* 0x004fe4000f8e33ff */
[----:B---3--:R-:W-:Y:S02]  /*3810*/  MOV R2, UR6 ;  /* 0x0000000600027c02 */ /* 0x008fe40008000f00 */
[----:B------:R-:W1:Y:S07]  /*3820*/  REDUX UR5, R0 ;  /* 0x00000000000573c4 */ /* 0x000e6e0000000000 */
[----:B------:R2:W-:Y:S01]  /*3830*/  @P0 ATOMS.AND RZ, [UR4+0x14], R2 ;  /* 0x00001402ffff098c */ /* 0x0005e2000a800004 */
[----:B-1----:R-:W-:-:S05]  /*3840*/  IMAD.U32 R0, RZ, RZ, UR5 ;  /* 0x00000005ff007e24 */ /* 0x002fca000f8e00ff */
[----:B------:R2:W-:Y:S01]  /*3850*/  @P0 ATOMS.AND RZ, [UR4+0x18], R0 ;  /* 0x00001800ffff098c */ /* 0x0005e2000a800004 */
[----:B------:R-:W-:Y:S05]  /*3860*/  BRA `(.L_x_66) ;  /* 0x0000000000147947 */ /* 0x000fea0003800000 */
.L_x_65:
[----:B------:R-:W-:Y:S02]  /*3870*/  MOV R2, 0x3890 ;  /* 0x0000389000027802 */ /* 0x000fe40000000f00 */
[----:B----45:R-:W-:Y:S05]  /*3880*/  CALL.REL.NOINC `($__internal_0_$__cuda_sm10x_tcgen05_guardrail_trap_col_being_dealloced_not_returned_by_alloc) ;  /* 0x0000006000287944 */ /* 0x030fea0003c00000 */
[----:B------:R-:W-:Y:S05]  /*3890*/  BRA `(.L_x_66) ;  /* 0x0000000000087947 */ /* 0x000fea0003800000 */
.L_x_64:
[----:B------:R-:W-:Y:S02]  /*38a0*/  MOV R2, 0x38c0 ;  /* 0x000038c000027802 */ /* 0x000fe40000000f00 */
[----:B----45:R-:W-:Y:S05]  /*38b0*/  CALL.REL.NOINC `($__internal_2_$__cuda_sm10x_tcgen05_guardrail_trap_unallocated_columns_being_dealloced) ;  /* 0x0000006000347944 */ /* 0x030fea0003c00000 */
.L_x_66:
[----:B------:R-:W-:Y:S01]  /*38c0*/  NOP ;  /* 0x0000000000007918 */ /* 0x000fe20000000000 */
[----:B------:R-:W-:Y:S05]  /*38d0*/  EXIT ;  /* 0x000000000000794d */ /* 0x000fea0003800000 */
.L_x_48:
[----:B------:R-:W-:-:S09]  /*38e0*/  UISETP.NE.OR UP2, UPT, UR8, 0x3, !UP2 ;  /* 0x000000030800788c */ /* 0x000fd2000d745670 */
[----:B------:R-:W-:Y:S05]  /*38f0*/  BRA.U UP2, `(.L_x_67) ;  /* 0x0000001102087547 */ /* 0x000fea000b800000 */
[----:B------:R-:W1:Y:S01]  /*3900*/  LDC R0, c[0x0][0xb30] ;  /* 0x0002cc00ff007b82 */ /* 0x000e620000000800 */
[----:B------:R-:W2:Y:S01]  /*3910*/  LDCU.64 UR8, c[0x0][0x888] ;  /* 0x00011100ff0877ac */ /* 0x000ea20008000a00 */
[----:B------:R-:W-:Y:S02]  /*3920*/  HFMA2 R27, -RZ, RZ, 0, 0 ;  /* 0x00000000ff1b7431 */ /* 0x000fe400000001ff */
[----:B------:R-:W-:Y:S01]  /*3930*/  IMAD.MOV.U32 R29, RZ, RZ, 0x1 ;  /* 0x00000001ff1d7424 */ /* 0x000fe200078e00ff */
[----:B------:R-:W-:Y:S01]  /*3940*/  MOV R25, 0x2000 ;  /* 0x0000200000197802 */ /* 0x000fe20000000f00 */
[----:B------:R-:W4:Y:S01]  /*3950*/  LDCU.64 UR4, c[0x0][0x890] ;  /* 0x00011200ff0477ac */ /* 0x000f220008000a00 */
[----:B------:R-:W-:Y:S01]  /*3960*/  IMAD.MOV.U32 R28, RZ, RZ, RZ ;  /* 0x000000ffff1c7224 */ /* 0x000fe200078e00ff */
[----:B------:R-:W3:Y:S01]  /*3970*/  LDC R24, c[0x0][0x370] ;  /* 0x0000dc00ff187b82 */ /* 0x000ee20000000800 */
[----:B------:R-:W-:Y:S01]  /*3980*/  UMOV UR7, 0x400 ;  /* 0x0000040000077882 */ /* 0x000fe20000000000 */
[----:B------:R-:W-:-:S02]  /*3990*/  UPLOP3.LUT UP1, UPT, UPT, UPT, UPT, 0x40, 0x4 ;  /* 0x000000000004789c */ /* 0x000fc40003f2e870 */
[----:B------:R-:W-:-:S04]  /*39a0*/  ULEA UR7, UR37, UR7, 0x18 ;  /* 0x0000000725077291 */ /* 0x000fc8000f8ec0ff */
[----:B------:R-:W3:Y:S01]  /*39b0*/  LDC R3, c[0x0][0xb0c] ;  /* 0x0002c300ff037b82 */ /* 0x000ee20000000800 */
[----:B------:R-:W-:Y:S02]  /*39c0*/  UIADD3 UR13, UPT, UPT, UR7, 0x58, URZ ;  /* 0x00000058070d7890 */ /* 0x000fe4000fffe0ff */
[----:B--2---:R-:W-:Y:S02]  /*39d0*/  UISETP.NE.U32.AND UP2, UPT, UR8, URZ, UPT ;  /* 0x000000ff0800728c */ /* 0x004fe4000bf45070 */
[----:B------:R-:W-:Y:S02]  /*39e0*/  UIADD3 UR33, UPT, UPT, UR7, 0x40, URZ ;  /* 0x0000004007217890 */ /* 0x000fe4000fffe0ff */
[----:B----4-:R-:W-:Y:S01]  /*39f0*/  UISETP.NE.U32.AND UP3, UPT, UR4, URZ, UPT ;  /* 0x000000ff0400728c */ /* 0x010fe2000bf65070 */
[----:B------:R-:W2:Y:S01]  /*3a00*/  LDC R18, c[0x0][0xb20] ;  /* 0x0002c800ff127b82 */ /* 0x000ea20000000800 */
[----:B-1----:R-:W-:Y:S01]  /*3a10*/  ISETP.NE.AND P1, PT, R0, 0x1, PT ;  /* 0x000000010000780c */ /* 0x002fe20003f25270 */
[----:B------:R-:W-:-:S02]  /*3a20*/  UISETP.NE.AND.EX UP2, UPT, UR9, URZ, UPT, UP2 ;  /* 0x000000ff0900728c */ /* 0x000fc4000bf45320 */
[----:B------:R-:W-:Y:S02]  /*3a30*/  UIADD3 UR25, UPT, UPT, UR7, 0x48, URZ ;  /* 0x0000004807197890 */ /* 0x000fe4000fffe0ff */
[----:B------:R-:W-:Y:S02]  /*3a40*/  UIADD3 UR17, UPT, UPT, UR7, 0x50, URZ ;  /* 0x0000005007117890 */ /* 0x000fe4000fffe0ff */
[----:B------:R-:W1:Y:S01]  /*3a50*/  LDC.64 R30, c[0x0][0x348] ;  /* 0x0000d200ff1e7b82 */ /* 0x000e620000000a00 */
[----:B------:R-:W-:Y:S02]  /*3a60*/  UPRMT UR13, UR37, 0x654, UR13 ;  /* 0x00000654250d7896 */ /* 0x000fe4000800000d */
[----:B------:R-:W-:-:S05]  /*3a70*/  UISETP.NE.AND.EX UP3, UPT, UR5, URZ, UPT, UP3 ;  /* 0x000000ff0500728c */ /* 0x000fca000bf65330 */
[----:B------:R-:W4:Y:S08]  /*3a80*/  LDC.64 R16, c[0x0][0xb10] ;  /* 0x0002c400ff107b82 */ /* 0x000f300000000a00 */
[----:B------:R-:W1:Y:S08]  /*3a90*/  LDC.64 R6, c[0x0][0xb18] ;  /* 0x0002c600ff067b82 */ /* 0x000e700000000a00 */
[----:B------:R-:W1:Y:S08]  /*3aa0*/  LDC.64 R4, c[0x0][0xb28] ;  /* 0x0002ca00ff047b82 */ /* 0x000e700000000a00 */
[----:B--23--:R-:W1:Y:S02]  /*3ab0*/  LDC R19, c[0x0][0x374] ;  /* 0x0000dd00ff137b82 */ /* 0x00ce640000000800 */
.L_x_78:
[C---:B------:R-:W-:Y:S02]  /*3ac0*/  LEA R0, R28.reuse, UR7, 0x3 ;  /* 0x000000071c007c11 */ /* 0x040fe4000f8e18ff */
[----:B------:R-:W-:Y:S02]  /*3ad0*/  SHF.L.U32 R2, R27, 0x1f, RZ ;  /* 0x0000001f1b027819 */ /* 0x000fe400000006ff */
[----:B------:R-:W-:Y:S02]  /*3ae0*/  LEA R20, R28, UR7, 0x4 ;  /* 0x000000071c147c11 */ /* 0x000fe4000f8e20ff */
[----:B--2---:R-:W2:Y:S02]  /*3af0*/  SYNCS.PHASECHK.TRANS64.TRYWAIT P0, [R0+URZ+0x90], R2 ;  /* 0x00009002000075a7 */ /* 0x004ea400080011ff */
[----:B--2---:R-:W-:Y:S05]  /*3b00*/  @!P0 BRA `(.L_x_68) ;  /* 0x0000005800388947 */ /* 0x004fea0003800000 */
.L_x_158:
[----:B------:R-:W-:Y:S01]  /*3b10*/  ISETP.GE.AND P0, PT, R40, 0x1, PT ;  /* 0x000000012800780c */ /* 0x000fe20003f06270 */
[----:B------:R-:W3:Y:S01]  /*3b20*/  LDS.128 R20, [R20+0x120] ;  /* 0x0001200014147984 */ /* 0x000ee20000000c00 */
[----:B--2---:R-:W-:Y:S01]  /*3b30*/  VIADD R0, R0, 0xa0 ;  /* 0x000000a000007836 */ /* 0x004fe20000000000 */
[----:B------:R-:W-:Y:S01]  /*3b40*/  @!PT LDS RZ, [RZ] ;  /* 0x00000000fffff984 */ /* 0x000fe20000000800 */
[----:B------:R-:W-:Y:S01]  /*3b50*/  @!PT LDS RZ, [RZ] ;  /* 0x00000000fffff984 */ /* 0x000fe20000000800 */
[----:B------:R-:W-:Y:S01]  /*3b60*/  @!PT LDS RZ, [RZ] ;  /* 0x00000000fffff984 */ /* 0x000fe20000000800 */
[----:B------:R-:W-:Y:S01]  /*3b70*/  @!PT LDS RZ, [RZ] ;  /* 0x00000000fffff984 */ /* 0x000fe20000000800 */
[----:B------:R2:W-:Y:S06]  /*3b80*/  MEMBAR.ALL.CTA ;  /* 0x0000000000007992 */ /* 0x0005ec0000008000 */
[----:B--2---:R-:W2:Y:S01]  /*3b90*/  FENCE.VIEW.ASYNC.S ;  /* 0x00000000000073c6 */ /* 0x004ea20000000000 */
[----:B------:R-:W-:Y:S04]  /*3ba0*/  PRMT R0, RZ, 0x654, R0 ;  /* 0x00000654ff007816 */ /* 0x000fe80000000000 */
[----:B--2---:R2:W-:Y:S01]  /*3bb0*/  SYNCS.ARRIVE.TRANS64.RED.A1T0 RZ, [R0+URZ], RZ ;  /* 0x000000ff00ff79a7 */ /* 0x0045e200081004ff */
[----:B---3--:R-:W-:Y:S11]  /*3bc0*/  LOP3.LUT P3, RZ, R22, 0x1, RZ, 0xc0, !PT ;  /* 0x0000000116ff7812 */ /* 0x008ff6000786c0ff */
[----:B------:R-:W-:Y:S02]  /*3bd0*/  @!UPT UIADD3 URZ, UPT, UPT, URZ, URZ, URZ ;  /* 0x000000fffffff290 */ /* 0x000fe4000fffe0ff */
[----:B------:R-:W-:Y:S02]  /*3be0*/  @P3 MOV R11, R20 ;  /* 0x00000014000b3202 */ /* 0x000fe40000000f00 */
[----:B------:R-:W-:Y:S01]  /*3bf0*/  @P3 LOP3.LUT R10, R21, 0xffff, RZ, 0xc0, !PT ;  /* 0x0000ffff150a3812 */ /* 0x000fe200078ec0ff */
[----:B--2---:R-:W-:Y:S06]  /*3c00*/  @!P0 BRA `(.L_x_69) ;  /* 0x0000000000a48947 */ /* 0x004fec0003800000 */
[-C--:B-1----:R-:W-:Y:S01]  /*3c10*/  IMAD.HI.U32 R0, R19, R7.reuse, RZ ;  /* 0x0000000713007227 */ /* 0x082fe200078e00ff */
[----:B------:R-:W-:Y:S02]  /*3c20*/  ISETP.NE.AND P0, PT, R6, 0x1, PT ;  /* 0x000000010600780c */ /* 0x000fe40003f05270 */
[----:B------:R-:W-:Y:S01]  /*3c30*/  ISETP.NE.AND P2, PT, R40, 0x1, PT ;  /* 0x000000012800780c */ /* 0x000fe20003f45270 */
[----:B----4-:R-:W-:Y:S01]  /*3c40*/  IMAD.HI.U32 R9, R24, R16, RZ ;  /* 0x0000001018097227 */ /* 0x010fe200078e00ff */
[----:B------:R-:W-:Y:S02]  /*3c50*/  SHF.R.U32.HI R0, RZ, R18, R0 ;  /* 0x00000012ff007219 */ /* 0x000fe40000011600 */
[----:B------:R-:W-:Y:S01]  /*3c60*/  ISETP.NE.AND P4, PT, R3, 0x1, PT ;  /* 0x000000010300780c */ /* 0x000fe20003f85270 */
[----:B------:R-:W-:Y:S01]  /*3c70*/  IMAD.HI.U32 R13, R10, R7, RZ ;  /* 0x000000070a0d7227 */ /* 0x000fe200078e00ff */
[----:B------:R-:W-:Y:S02]  /*3c80*/  SHF.R.U32.HI R9, RZ, R17, R9 ;  /* 0x00000011ff097219 */ /* 0x000fe40000011609 */
[----:B------:R-:W-:Y:S01]  /*3c90*/  SEL R0, R19, R0, !P0 ;  /* 0x0000000013007207 */ /* 0x000fe20004000000 */
[----:B------:R-:W-:Y:S01]  /*3ca0*/  IMAD.HI.U32 R12, R11, R16, RZ ;  /* 0x000000100b0c7227 */ /* 0x000fe200078e00ff */
[----:B------:R-:W-:Y:S03]  /*3cb0*/  SEL R9, R24, R9, !P4 ;  /* 0x0000000918097207 */ /* 0x000fe60006000000 */
[-C--:B------:R-:W-:Y:S01]  /*3cc0*/  IMAD.HI.U32 R8, R0, R4.reuse, RZ ;  /* 0x0000000400087227 */ /* 0x080fe200078e00ff */
[----:B------:R-:W-:Y:S03]  /*3cd0*/  SHF.R.U32.HI R12, RZ, R17, R12 ;  /* 0x00000011ff0c7219 */ /* 0x000fe6000001160c */
[----:B------:R-:W-:Y:S01]  /*3ce0*/  IMAD.HI.U32 R2, R9, R4, RZ ;  /* 0x0000000409027227 */ /* 0x000fe200078e00ff */
[-C--:B------:R-:W-:Y:S02]  /*3cf0*/  @P2 SHF.R.U32.HI R0, RZ, R5.reuse, R8 ;  /* 0x00000005ff002219 */ /* 0x080fe40000011608 */
[----:B------:R-:W-:Y:S02]  /*3d00*/  SHF.R.U32.HI R8, RZ, R18, R13 ;  /* 0x00000012ff087219 */ /* 0x000fe4000001160d */
[----:B------:R-:W-:Y:S01]  /*3d10*/  @P2 SHF.R.U32.HI R9, RZ, R5, R2 ;  /* 0x00000005ff092219 */ /* 0x000fe20000011602 */
[----:B------:R-:W-:Y:S01]  /*3d20*/  IMAD R0, R40, R0, RZ ;  /* 0x0000000028007224 */ /* 0x000fe200078e02ff */
[----:B------:R-:W-:Y:S02]  /*3d30*/  SEL R8, R10, R8, !P0 ;  /* 0x000000080a087207 */ /* 0x000fe40004000000 */
[----:B------:R-:W-:Y:S01]  /*3d40*/  SEL R2, R11, R12, !P4 ;  /* 0x0000000c0b027207 */ /* 0x000fe20006000000 */
[----:B------:R-:W-:Y:S01]  /*3d50*/  IMAD R12, R40, R9, RZ ;  /* 0x00000009280c7224 */ /* 0x000fe200078e02ff */
[C---:B------:R-:W-:Y:S01]  /*3d60*/  ISETP.GE.AND P0, PT, R8.reuse, R0, PT ;  /* 0x000000000800720c */ /* 0x040fe20003f06270 */
[----:B------:R-:W-:Y:S03]  /*3d70*/  IMAD.HI.U32 R0, R8, R4, RZ ;  /* 0x0000000408007227 */ /* 0x000fe600078e00ff */
[----:B------:R-:W-:Y:S02]  /*3d80*/  ISETP.GE.OR P0, PT, R2, R12, P0 ;  /* 0x0000000c0200720c */ /* 0x000fe40000706670 */
[-C--:B------:R-:W-:Y:S04]  /*3d90*/  SHF.R.U32.HI R0, RZ, R5.reuse, R0 ;  /* 0x00000005ff007219 */ /* 0x080fe80000011600 */
[----:B------:R-:W-:Y:S05]  /*3da0*/  SEL R13, R8, R0, !P2 ;  /* 0x00000000080d7207 */ /* 0x000fea0005000000 */
[----:B------:R-:W-:Y:S02]  /*3db0*/  IMAD.MOV R12, RZ, RZ, -R13 ;  /* 0x000000ffff0c7224 */ /* 0x000fe400078e0a0d */
[----:B------:R-:W-:Y:S04]  /*3dc0*/  @!P0 IMAD.HI.U32 R0, R2, R4, RZ ;  /* 0x0000000402008227 */ /* 0x000fe800078e00ff */
[----:B------:R-:W-:Y:S01]  /*3dd0*/  IMAD R12, R40, R12, R8 ;  /* 0x0000000c280c7224 */ /* 0x000fe200078e0208 */
[----:B------:R-:W-:Y:S04]  /*3de0*/  @!P0 SHF.R.U32.HI R0, RZ, R5, R0 ;  /* 0x00000005ff008219 */ /* 0x000fe80000011600 */
[----:B------:R-:W-:Y:S04]  /*3df0*/  @!P0 SEL R0, R2, R0, !P2 ;  /* 0x0000000002008207 */ /* 0x000fe80005000000 */
[----:B------:R-:W-:Y:S01]  /*3e00*/  @!P0 IADD3 R13, PT, PT, R13, -R0, RZ ;  /* 0x800000000d0d8210 */ /* 0x000fe20007ffe0ff */
[----:B------:R-:W-:Y:S01]  /*3e10*/  @!P0 IMAD R0, R9, R12, R0 ;  /* 0x0000000c09008224 */ /* 0x000fe200078e0200 */
[----:B------:R-:W-:Y:S01]  /*3e20*/  IADD3 R9, PT, PT, -R8, RZ, RZ ;  /* 0x000000ff08097210 */ /* 0x000fe20007ffe1ff */
[--C-:B------:R-:W-:Y:S02]  /*3e30*/  IMAD.MOV R12, RZ, RZ, -R2.reuse ;  /* 0x000000ffff0c7224 */ /* 0x100fe400078e0a02 */
[----:B------:R-:W-:Y:S02]  /*3e40*/  @!P0 IMAD R8, R13, R40, R2 ;  /* 0x000000280d088224 */ /* 0x000fe400078e0202 */
[----:B------:R-:W-:Y:S02]  /*3e50*/  @!P0 IMAD.MOV.U32 R2, RZ, RZ, R0 ;  /* 0x000000ffff028224 */ /* 0x000fe400078e0000 */
[----:B------:R-:W-:Y:S02]  /*3e60*/  IMAD R11, R3, R12, R11 ;  /* 0x0000000c030b7224 */ /* 0x000fe400078e020b */
[----:B------:R-:W-:Y:S02]  /*3e70*/  IMAD R10, R6, R9, R10 ;  /* 0x00000009060a7224 */ /* 0x000fe400078e020a */
[----:B------:R-:W-:Y:S02]  /*3e80*/  IMAD R11, R2, R3, R11 ;  /* 0x00000003020b7224 */ /* 0x000fe400078e020b */
[----:B------:R-:W-:Y:S02]  /*3e90*/  IMAD R10, R8, R6, R10 ;  /* 0x00000006080a7224 */ /* 0x000fe400078e020a */
.L_x_69:
[----:B------:R-:W-:Y:S05]  /*3ea0*/  BRA.U UP1, `(.L_x_70) ;  /* 0x0000000101107547 */ /* 0x000fea000b800000 */
[----:B------:R-:W-:Y:S04]  /*3eb0*/  MOV R2, UR6 ;  /* 0x0000000600027c02 */ /* 0x000fe80008000f00 */
[----:B------:R-:W-:Y:S04]  /*3ec0*/  SHF.L.U32 R2, R2, 0x1f, RZ ;  /* 0x0000001f02027819 */ /* 0x000fe800000006ff */
[----:B------:R-:W2:Y:S02]  /*3ed0*/  SYNCS.PHASECHK.TRANS64.TRYWAIT P0, [UR7+0x88], R2 ;  /* 0x00008802ff0075a7 */ /* 0x000ea40008001107 */
[----:B--2---:R-:W-:Y:S05]  /*3ee0*/  @!P0 BRA `(.L_x_71) ;  /* 0x0000005400548947 */ /* 0x004fea0003800000 */
.L_x_70:
[----:B------:R-:W-:Y:S02]  /*3ef0*/  R2UR UR35, R15 ;  /* 0x000000000f2372ca */ /* 0x000fe400000e0000 */
[----:B------:R-:W-:Y:S02]  /*3f00*/  R2UR UR34, R14 ;  /* 0x000000000e2272ca */ /* 0x000fe400000e0000 */
[----:B------:R-:W-:Y:S02]  /*3f10*/  ISETP.NE.U32.AND P2, PT, RZ, UR4, PT ;  /* 0x00000004ff007c0c */ /* 0x000fe4000bf45070 */
[----:B------:R-:W-:Y:S02]  /*3f20*/  SHF.L.U32 R14, R29, 0x1f, RZ ;  /* 0x0000001f1d0e7819 */ /* 0x000fe400000006ff */
[----:B------:R-:W-:Y:S05]  /*3f30*/  ISETP.NE.AND.EX P2, PT, RZ, UR5, PT, P2 ;  /* 0x00000005ff007c0c */ /* 0x000fea000bf45320 */
[----:B------:R-:W-:Y:S02]  /*3f40*/  USHF.L.U32 UR35, UR35, 0x6, URZ ;  /* 0x0000000623237899 */ /* 0x000fe400080006ff */
[----:B------:R-:W-:Y:S01]  /*3f50*/  USHF.L.U32 UR34, UR34, 0x8, URZ ;  /* 0x0000000822227899 */ /* 0x000fe200080006ff */
[----:B------:R-:W-:Y:S11]  /*3f60*/  BRA.U !UP3, `(.L_x_72) ;  /* 0x000000010b347547 */ /* 0x000ff6000b800000 */
[----:B------:R-:W-:Y:S01]  /*3f70*/  UPLOP3.LUT UP0, UPT, UPT, UPT, UP2, 0x80, 0x8 ;  /* 0x000000000008789c */ /* 0x000fe20003f0f020 */
[----:B--2---:R-:W-:Y:S02]  /*3f80*/  HFMA2 R0, -RZ, RZ, 0, 5.9604644775390625e-08 ;  /* 0x00000001ff007431 */ /* 0x004fe400000001ff */
[----:B------:R-:W-:Y:S03]  /*3f90*/  IMAD.MOV.U32 R88, RZ, RZ, 0x1 ;  /* 0x00000001ff587424 */ /* 0x000fe600078e00ff */
[----:B------:R-:W-:Y:S05]  /*3fa0*/  PLOP3.LUT P0, PT, PT, PT, UP0, 0x80, 0x8 ;  /* 0x000000000008781c */ /* 0x000fea0003f0f008 */
[----:B------:R-:W2:Y:S01]  /*3fb0*/  @UP0 LDCU.64 UR10, c[0x0][0x888] ;  /* 0x00011100ff0a07ac */ /* 0x000ea20008000a00 */
[----:B------:R-:W-:Y:S07]  /*3fc0*/  @UP0 UIMAD UR8, UR36, UR4, URZ ;  /* 0x00000004240802a4 */ /* 0x000fee000f8e02ff */
[----:B------:R-:W-:Y:S01]  /*3fd0*/  @!P0 PRMT R88, R0, 0x7610, R88 ;  /* 0x0000761000588816 */ /* 0x000fe20000000058 */
[----:B--2---:R-:W-:Y:S03]  /*3fe0*/  @UP0 UIMAD.WIDE UR10, UR8, 0x4, UR10 ;  /* 0x00000004080a08a5 */ /* 0x004fe6000f8e020a */
[----:B------:R-:W2:Y:S03]  /*3ff0*/  @!UP0 LDCU UR8, c[0x0][0x880] ;  /* 0x00011000ff0887ac */ /* 0x000ea60008000800 */
[----:B------:R-:W-:Y:S01]  /*4000*/  IMAD.U32 R8, RZ, RZ, UR10 ;  /* 0x0000000aff087e24 */ /* 0x000fe2000f8e00ff */
[----:B------:R-:W-:Y:S05]  /*4010*/  MOV R9, UR11 ;  /* 0x0000000b00097c02 */ /* 0x000fea0008000f00 */
[----:B-----5:R3:W5:Y:S02]  /*4020*/  @P0 LDG.E R49, desc[UR46][R8.64] ;  /* 0x0000002e08310981 */ /* 0x020764000c1e1900 */
[----:B--23--:R-:W-:Y:S07]  /*4030*/  @!P0 IMAD.U32 R49, RZ, RZ, UR8 ;  /* 0x00000008ff318e24 */ /* 0x00cfee000f8e00ff */
.L_x_72:
[----:B-----5:R-:W-:Y:S01]  /*4040*/  @!P2 FSETP.EQ.AND P0, PT, R49, RZ, PT ;  /* 0x000000ff3100a20b */ /* 0x020fe20003f02000 */
[----:B------:R-:W-:Y:S01]  /*4050*/  @!UPT UIADD3 URZ, UPT, UPT, URZ, URZ, URZ ;  /* 0x000000fffffff290 */ /* 0x000fe2000fffe0ff */
[----:B------:R-:W-:Y:S11]  /*4060*/  @!P2 BRA `(.L_x_73) ;  /* 0x000000000014a947 */ /* 0x000ff60003800000 */
[----:B------:R-:W-:Y:S02]  /*4070*/  LOP3.LUT P2, RZ, R88, 0xff, RZ, 0xc0, !PT ;  /* 0x000000ff58ff7812 */ /* 0x000fe4000784c0ff */
[----:B------:R-:W-:Y:S04]  /*4080*/  PLOP3.LUT P0, PT, PT, PT, UP0, 0x80, 0x8 ;  /* 0x000000000008781c */ /* 0x000fe80003f0f008 */
[----:B------:R-:W-:Y:S07]  /*4090*/  PLOP3.LUT P0, PT, P0, PT, PT, 0x8, 0x80 ;  /* 0x000000000080781c */ /* 0x000fee000070e170 */
[----:B------:R-:W-:Y:S11]  /*40a0*/  @P2 FSETP.EQ.AND P0, PT, R49, RZ, PT ;  /* 0x000000ff3100220b */ /* 0x000ff60003f02000 */
[----:B------:R-:W-:Y:S02]  /*40b0*/  @!UPT UIADD3 URZ, UPT, UPT, URZ, URZ, URZ ;  /* 0x000000fffffff290 */ /* 0x000fe4000fffe0ff */
.L_x_73:
[----:B------:R-:W3:Y:S01]  /*40c0*/  SYNCS.PHASECHK.TRANS64.TRYWAIT P2, [UR7+0x60], R14 ;  /* 0x0000600eff0075a7 */ /* 0x000ee20008041107 */
[----:B------:R-:W-:Y:S04]  /*40d0*/  ELECT P4, URZ, PT ;  /* 0x0000000000ff782f */ /* 0x000fe80003880000 */
[----:B------:R-:W-:Y:S11]  /*40e0*/  PLOP3.LUT P4, PT, P0, P4, PT, 0xf2, 0x2f ;  /* 0x00000000002f781c */ /* 0x000ff60000789e72 */
[----:B------:R-:W-:Y:S02]  /*40f0*/  @!UPT UIADD3 URZ, UPT, UPT, URZ, URZ, URZ ;  /* 0x000000fffffff290 */ /* 0x000fe4000fffe0ff */
[----:B-1----:R-:W-:Y:S05]  /*4100*/  @!P4 IADD3 R8, P0, PT, R30, 0x580, RZ ;  /* 0x000005801e08c810 */ /* 0x002fea0007f1e0ff */
[----:B--2---:R-:W-:Y:S01]  /*4110*/  @!P4 IMAD.X R2, RZ, RZ, R31, P0 ;  /* 0x000000ffff02c224 */ /* 0x004fe200000e061f */
[----:B---3--:R-:W-:Y:S07]  /*4120*/  @!P2 BRA `(.L_x_74) ;  /* 0x0000005000dca947 */ /* 0x008fee0003800000 */
.L_x_161:
[----:B------:R-:W-:Y:S01]  /*4130*/  @!P4 R2UR UR8, R2 ;  /* 0x000000000208c2ca */ /* 0x000fe200000e0000 */
[----:B------:R-:W-:Y:S01]  /*4140*/  VOTEU.ALL UP1, P4 ;  /* 0x0000000000ff7886 */ /* 0x000fe20002020000 */
[----:B------:R-:W-:Y:S01]  /*4150*/  @!P4 R2UR UR9, R8 ;  /* 0x000000000809c2ca */ /* 0x000fe200000e0000 */
[----:B-1----:R-:W-:Y:S01]  /*4160*/  @!P4 IMAD.MOV.U32 R0, RZ, RZ, 0x2000 ;  /* 0x00002000ff00c424 */ /* 0x002fe200078e00ff */
[----:B------:R-:W-:Y:S01]  /*4170*/  UMOV UR10, 0x0 ;  /* 0x00000000000a7882 */ /* 0x000fe20000000000 */
[----:B------:R-:W-:Y:S01]  /*4180*/  UMOV UR11, 0x10000000 ;  /* 0x10000000000b7882 */ /* 0x000fe20000000000 */
[----:B------:R-:W-:Y:S01]  /*4190*/  @!UP1 UIADD3 UR32, UPT, UPT, UR7, 0x400, URZ ;  /* 0x0000040007209890 */ /* 0x000fe2000fffe0ff */
[----:B------:R-:W-:Y:S06]  /*41a0*/  VOTEU.ALL UP1, P4 ;  /* 0x0000000000ff7886 */ /* 0x000fec0002020000 */
[----:B------:R-:W-:Y:S01]  /*41b0*/  IMAD.U32 R9, RZ, RZ, UR8 ;  /* 0x00000008ff097e24 */ /* 0x000fe2000f8e00ff */
[----:B------:R-:W-:Y:S01]  /*41c0*/  UPRMT UR8, UR37, 0x654, UR33 ;  /* 0x0000065425087896 */ /* 0x000fe20008000021 */
[----:B------:R-:W-:Y:S03]  /*41d0*/  IMAD.U32 R8, RZ, RZ, UR9 ;  /* 0x00000009ff087e24 */ /* 0x000fe6000f8e00ff */
[----:B------:R-:W-:Y:S02]  /*41e0*/  @!P4 R2UR UR15, R9 ;  /* 0x00000000090fc2ca */ /* 0x000fe400000e0000 */
[----:B------:R-:W-:Y:S02]  /*41f0*/  @!P4 R2UR UR14, R8 ;  /* 0x00000000080ec2ca */ /* 0x000fe400000e0000 */
[----:B------:R-:W-:Y:S05]  /*4200*/  @!P4 IADD3 R8, P0, PT, R30, 0x580, RZ ;  /* 0x000005801e08c810 */ /* 0x000fea0007f1e0ff */
[----:B------:R-:W-:Y:S06]  /*4210*/  @!P4 IMAD.X R2, RZ, RZ, R31, P0 ;  /* 0x000000ffff02c224 */ /* 0x000fec00000e061f */
[----:B------:R1:W-:Y:S01]  /*4220*/  @!UP1 UTMALDG.3D [UR32], [UR14], desc[UR10] ;  /* 0x00000a200e0095b4 */ /* 0x0003e20008011000 */
[----:B------:R1:W-:Y:S01]  /*4230*/  @!P4 SYNCS.ARRIVE.TRANS64.RED.A0TR RZ, [UR7+0x40], R0 ;  /* 0x00004000ffffc9a7 */ /* 0x0003e20008300407 */
[----:B------:R-:W-:Y:S01]  /*4240*/  SYNCS.ARRIVE.TRANS64.RED.A1T0 RZ, [UR8], RZ ;  /* 0x000000ffffff79a7 */ /* 0x000fe20008100408 */
[----:B------:R-:W2:Y:S02]  /*4250*/  SYNCS.PHASECHK.TRANS64.TRYWAIT P2, [UR7+0x68], R14 ;  /* 0x0000680eff0075a7 */ /* 0x000ea40008041107 */
[----:B-12---:R-:W-:Y:S05]  /*4260*/  @!P2 BRA `(.L_x_75) ;  /* 0x0000005000a4a947 */ /* 0x006fea0003800000 */
.L_x_163:
[----:B------:R-:W-:Y:S01]  /*4270*/  @!P4 R2UR UR8, R2 ;  /* 0x000000000208c2ca */ /* 0x000fe200000e0000 */
[----:B------:R-:W-:Y:S01]  /*4280*/  VOTEU.ALL UP1, P4 ;  /* 0x0000000000ff7886 */ /* 0x000fe20002020000 */
[----:B------:R-:W-:Y:S01]  /*4290*/  @!P4 R2UR UR9, R8 ;  /* 0x000000000809c2ca */ /* 0x000fe200000e0000 */
[----:B-1----:R-:W-:Y:S01]  /*42a0*/  @!P4 IMAD.MOV.U32 R0, RZ, RZ, 0x2000 ;  /* 0x00002000ff00c424 */ /* 0x002fe200078e00ff */
[----:B------:R-:W-:Y:S01]  /*42b0*/  UMOV UR10, 0x0 ;  /* 0x00000000000a7882 */ /* 0x000fe20000000000 */
[----:B------:R-:W-:Y:S01]  /*42c0*/  UMOV UR11, 0x10000000 ;  /* 0x10000000000b7882 */ /* 0x000fe20000000000 */
[----:B------:R-:W-:Y:S02]  /*42d0*/  @!UP1 UIADD3 UR26, UPT, UPT, UR34, 0x40, URZ ;  /* 0x00000040221a9890 */ /* 0x000fe4000fffe0ff */
[----:B------:R-:W-:Y:S01]  /*42e0*/  @!UP1 UIADD3 UR24, UPT, UPT, UR7, 0x2400, URZ ;  /* 0x0000240007189890 */ /* 0x000fe2000fffe0ff */
[----:B------:R-:W-:Y:S01]  /*42f0*/  VOTEU.ALL UP1, P4 ;  /* 0x0000000000ff7886 */ /* 0x000fe20002020000 */
[----:B------:R-:W-:Y:S01]  /*4300*/  UMOV UR27, UR35 ;  /* 0x00000023001b7c82 */ /* 0x000fe20008000000 */
[----:B------:R-:W-:Y:S02]  /*4310*/  UMOV UR28, UR36 ;  /* 0x00000024001c7c82 */ /* 0x000fe40008000000 */
        /* <DEDUP_REMOVED lines=12> */
.L_x_165:
[----:B------:R-:W2:Y:S01]  /*43e0*/  LDC.64 R12, c[0x0][0xb18] ;  /* 0x0002c600ff0c7b82 */ /* 0x000ea20000000a00 */
[----:B------:R-:W-:Y:S01]  /*43f0*/  @!P4 R2UR UR8, R2 ;  /* 0x000000000208c2ca */ /* 0x000fe200000e0000 */
[----:B------:R-:W-:Y:S01]  /*4400*/  VOTEU.ALL UP1, P4 ;  /* 0x0000000000ff7886 */ /* 0x000fe20002020000 */
[----:B------:R-:W-:Y:S01]  /*4410*/  @!P4 R2UR UR9, R8 ;  /* 0x000000000809c2ca */ /* 0x000fe200000e0000 */
[----:B-1----:R-:W-:Y:S01]  /*4420*/  @!P4 IMAD.MOV.U32 R0, RZ, RZ, 0x2000 ;  /* 0x00002000ff00c424 */ /* 0x002fe200078e00ff */
[----:B------:R-:W-:Y:S03]  /*4430*/  UMOV UR10, 0x0 ;  /* 0x00000000000a7882 */ /* 0x000fe60000000000 */
[----:B------:R-:W1:Y:S01]  /*4440*/  @!P1 LDC R2, c[0x0][0xb0c] ;  /* 0x0002c300ff029b82 */ /* 0x000e620000000800 */
[----:B------:R-:W-:Y:S01]  /*4450*/  @!UP1 UIADD3 UR18, UPT, UPT, UR34, 0x80, URZ ;  /* 0x0000008022129890 */ /* 0x000fe2000fffe0ff */
[----:B------:R-:W-:Y:S01]  /*4460*/  @P3 SHF.R.U32.HI R26, RZ, 0x10, R21 ;  /* 0x00000010ff1a3819 */ /* 0x000fe20000011615 */
[----:B------:R-:W-:Y:S01]  /*4470*/  @!UP1 UIADD3 UR16, UPT, UPT, UR7, 0x4400, URZ ;  /* 0x0000440007109890 */ /* 0x000fe2000fffe0ff */
[----:B------:R-:W-:Y:S01]  /*4480*/  VIADD R28, R28, 0x1 ;  /* 0x000000011c1c7836 */ /* 0x000fe20000000000 */
[----:B------:R-:W-:Y:S01]  /*4490*/  VOTEU.ALL UP1, P4 ;  /* 0x0000000000ff7886 */ /* 0x000fe20002020000 */
[----:B------:R-:W-:Y:S01]  /*44a0*/  UMOV UR11, 0x10000000 ;  /* 0x10000000000b7882 */ /* 0x000fe20000000000 */
[----:B------:R-:W-:Y:S01]  /*44b0*/  UMOV UR19, UR35 ;  /* 0x0000002300137c82 */ /* 0x000fe20008000000 */
[----:B------:R-:W-:Y:S01]  /*44c0*/  IMAD.U32 R9, RZ, RZ, UR8 ;  /* 0x00000008ff097e24 */ /* 0x000fe2000f8e00ff */
[----:B------:R-:W-:Y:S01]  /*44d0*/  UMOV UR20, UR36 ;  /* 0x0000002400147c82 */ /* 0x000fe20008000000 */
[----:B------:R-:W-:Y:S01]  /*44e0*/  IMAD.U32 R8, RZ, RZ, UR9 ;  /* 0x00000009ff087e24 */ /* 0x000fe2000f8e00ff */
[----:B------:R-:W-:Y:S02]  /*44f0*/  UPRMT UR8, UR37, 0x654, UR17 ;  /* 0x0000065425087896 */ /* 0x000fe40008000011 */
[----:B------:R-:W-:Y:S02]  /*4500*/  @!P4 R2UR UR15, R9 ;  /* 0x00000000090fc2ca */ /* 0x000fe400000e0000 */
[----:B------:R-:W-:Y:S02]  /*4510*/  @!P4 R2UR UR14, R8 ;  /* 0x00000000080ec2ca */ /* 0x000fe400000e0000 */
[----:B------:R-:W3:Y:S11]  /*4520*/  LDC.64 R8, c[0x0][0xb10] ;  /* 0x0002c400ff087b82 */ /* 0x000ef60000000a00 */
[----:B------:R1:W-:Y:S01]  /*4530*/  @!UP1 UTMALDG.3D [UR16], [UR14], desc[UR10] ;  /* 0x00000a100e0095b4 */ /* 0x0003e20008011000 */
[----:B------:R5:W-:Y:S01]  /*4540*/  @!P4 SYNCS.ARRIVE.TRANS64.RED.A0TR RZ, [UR7+0x50], R0 ;  /* 0x00005000ffffc9a7 */ /* 0x000be20008300407 */
[C---:B---3--:R-:W-:Y:S01]  /*4550*/  @!P1 IMAD.HI.U32 R8, R11.reuse, R8, RZ ;  /* 0x000000080b089227 */ /* 0x048fe200078e00ff */
[----:B--2---:R-:W-:Y:S02]  /*4560*/  @!P1 ISETP.NE.AND P0, PT, R12, 0x1, PT ;  /* 0x000000010c00980c */ /* 0x004fe40003f05270 */
[----:B-1----:R-:W-:Y:S01]  /*4570*/  @!P1 ISETP.NE.AND P2, PT, R2, 0x1, PT ;  /* 0x000000010200980c */ /* 0x002fe20003f45270 */
[----:B------:R-:W-:Y:S01]  /*4580*/  SYNCS.ARRIVE.TRANS64.RED.A1T0 RZ, [UR8], RZ ;  /* 0x000000ffffff79a7 */ /* 0x000fe20008100408 */
[C---:B------:R-:W-:Y:S01]  /*4590*/  @!P1 IMAD.HI.U32 R13, R10.reuse, R13, RZ ;  /* 0x0000000d0a0d9227 */ /* 0x040fe200078e00ff */
[----:B------:R-:W-:Y:S04]  /*45a0*/  @!P1 SHF.R.U32.HI R8, RZ, R9, R8 ;  /* 0x00000009ff089219 */ /* 0x000fe80000011608 */
[----:B------:R-:W-:Y:S01]  /*45b0*/  @!P1 SEL R8, R11, R8, !P2 ;  /* 0x000000080b089207 */ /* 0x000fe20005000000 */
[----:B------:R-:W1:Y:S01]  /*45c0*/  SYNCS.PHASECHK.TRANS64.TRYWAIT P5, [UR7+0x78], R14 ;  /* 0x0000780eff0075a7 */ /* 0x000e6200080a1107 */
[----:B-----5:R-:W2:Y:S02]  /*45d0*/  @!P1 LDC R0, c[0x0][0xb20] ;  /* 0x0002c800ff009b82 */ /* 0x020ea40000000800 */
[----:B--2---:R-:W-:Y:S04]  /*45e0*/  @!P1 SHF.R.U32.HI R0, RZ, R0, R13 ;  /* 0x00000000ff009219 */ /* 0x004fe8000001160d */
[----:B------:R-:W-:Y:S05]  /*45f0*/  @!P1 SEL R9, R10, R0, !P0 ;  /* 0x000000000a099207 */ /* 0x000fea0004000000 */
[----:B------:R-:W-:Y:S02]  /*4600*/  @!P1 IMAD.IADD R0, R9, 0x1, -R8 ;  /* 0x0000000109009824 */ /* 0x000fe400078e0a08 */
[----:B------:R-:W-:Y:S02]  /*4610*/  @!P1 IMAD.IADD R8, R8, 0x1, -R9 ;  /* 0x0000000108089824 */ /* 0x000fe400078e0a09 */
[----:B------:R-:W-:Y:S02]  /*4620*/  @!P1 IMAD R11, R0, R2, R11 ;  /* 0x00000002000b9224 */ /* 0x000fe400078e020b */
[----:B------:R-:W-:Y:S01]  /*4630*/  @!P1 IMAD R10, R8, R12, R10 ;  /* 0x0000000c080a9224 */ /* 0x000fe200078e020a */
[----:B-1----:R-:W-:Y:S06]  /*4640*/  @!P5 BRA `(.L_x_77) ;  /* 0x0000004c00dcd947 */ /* 0x002fec0003800000 */
.L_x_167:
[----:B------:R-:W-:Y:S01]  /*4650*/  @!P4 IADD3 R2, P0, PT, R30, 0x580, RZ ;  /* 0x000005801e02c810 */ /* 0x000fe20007f1e0ff */
[----:B------:R-:W-:Y:S01]  /*4660*/  VOTEU.ALL UP1, P4 ;  /* 0x0000000000ff7886 */ /* 0x000fe20002020000 */
[----:B------:R-:W-:Y:S01]  /*4670*/  UMOV UR18, 0x0 ;  /* 0x0000000000127882 */ /* 0x000fe20000000000 */
[----:B------:R-:W-:Y:S01]  /*4680*/  UMOV UR19, 0x10000000 ;  /* 0x1000000000137882 */ /* 0x000fe20000000000 */
[----:B------:R-:W-:Y:S01]  /*4690*/  @!P4 R2UR UR9, R2 ;  /* 0x000000000209c2ca */ /* 0x000fe200000e0000 */
[----:B-1----:R-:W-:Y:S01]  /*46a0*/  @!P4 IMAD.X R0, RZ, RZ, R31, P0 ;  /* 0x000000ffff00c224 */ /* 0x002fe200000e061f */
[----:B------:R-:W-:Y:S01]  /*46b0*/  @!UP1 UIADD3 UR10, UPT, UPT, UR34, 0xc0, URZ ;  /* 0x000000c0220a9890 */ /* 0x000fe2000fffe0ff */
[----:B------:R-:W-:Y:S01]  /*46c0*/  ISETP.NE.AND P0, PT, R28, 0x2, PT ;  /* 0x000000021c00780c */ /* 0x000fe20003f05270 */
[----:B------:R-:W-:Y:S01]  /*46d0*/  UMOV UR11, UR35 ;  /* 0x00000023000b7c82 */ /* 0x000fe20008000000 */
[----:B------:R-:W-:Y:S01]  /*46e0*/  UMOV UR12, UR36 ;  /* 0x00000024000c7c82 */ /* 0x000fe20008000000 */
[----:B------:R-:W-:Y:S01]  /*46f0*/  @!P4 R2UR UR8, R0 ;  /* 0x000000000008c2ca */ /* 0x000fe200000e0000 */
[----:B------:R-:W-:Y:S01]  /*4700*/  IMAD.IADD R14, R10, 0x1, R86 ;  /* 0x000000010a0e7824 */ /* 0x000fe200078e0256 */
[----:B------:R-:W-:Y:S01]  /*4710*/  @P3 R2UR UR36, R26 ;  /* 0x000000001a2432ca */ /* 0x000fe200000e0000 */
[----:B------:R-:W-:Y:S01]  /*4720*/  IMAD.IADD R15, R11, 0x1, R87 ;  /* 0x000000010b0f7824 */ /* 0x000fe200078e0257 */
[----:B------:R-:W-:Y:S02]  /*4730*/  SEL R0, RZ, 0x1, P0 ;  /* 0x00000001ff007807 */ /* 0x000fe40000000000 */
[----:B------:R-:W-:Y:S01]  /*4740*/  LOP3.LUT R29, R29, 0x1, RZ, 0x3c, !PT ;  /* 0x000000011d1d7812 */ /* 0x000fe200078e3cff */
[----:B------:R-:W-:Y:S01]  /*4750*/  IMAD.U32 R8, RZ, RZ, UR9 ;  /* 0x00000009ff087e24 */ /* 0x000fe2000f8e00ff */
[----:B------:R-:W-:Y:S01]  /*4760*/  @!UP1 UIADD3 UR9, UPT, UPT, UR7, 0x58, URZ ;  /* 0x0000005807099890 */ /* 0x000fe2000fffe0ff */
[----:B------:R-:W-:Y:S02]  /*4770*/  LOP3.LUT R27, R27, R0, RZ, 0x3c, !PT ;  /* 0x000000001b1b7212 */ /* 0x000fe400078e3cff */
[----:B------:R-:W-:Y:S02]  /*4780*/  SEL R28, R28, RZ, P0 ;  /* 0x000000ff1c1c7207 */ /* 0x000fe40000000000 */
[----:B------:R-:W-:Y:S01]  /*4790*/  IMAD.U32 R9, RZ, RZ, UR8 ;  /* 0x00000008ff097e24 */ /* 0x000fe2000f8e00ff */
[----:B------:R-:W-:Y:S01]  /*47a0*/  @!P4 R2UR UR14, R8 ;  /* 0x00000000080ec2ca */ /* 0x000fe200000e0000 */
[----:B------:R-:W-:Y:S01]  /*47b0*/  @!UP1 UIADD3 UR8, UPT, UPT, UR7, 0x6400, URZ ;  /* 0x0000640007089890 */ /* 0x000fe2000fffe0ff */
[----:B------:R-:W-:Y:S02]  /*47c0*/  VOTEU.ALL UP1, P4 ;  /* 0x0000000000ff7886 */ /* 0x000fe40002020000 */
[----:B------:R-:W-:Y:S11]  /*47d0*/  @!P4 R2UR UR15, R9 ;  /* 0x00000000090fc2ca */ /* 0x000ff600000e0000 */
[----:B------:R-:W-:Y:S02]  /*47e0*/  @!UPT UIADD3 URZ, UPT, UPT, URZ, URZ, URZ ;  /* 0x000000fffffff290 */ /* 0x000fe4000fffe0ff */
[----:B------:R2:W-:Y:S01]  /*47f0*/  @!UP1 UTMALDG.3D [UR8], [UR14], desc[UR18] ;  /* 0x000012080e0095b4 */ /* 0x0005e20008011000 */
[----:B------:R2:W-:Y:S01]  /*4800*/  @!P4 SYNCS.ARRIVE.TRANS64.RED.A0TR RZ, [UR7+0x58], R25 ;  /* 0x00005819ffffc9a7 */ /* 0x0005e20008300407 */
[----:B------:R-:W-:Y:S01]  /*4810*/  UPLOP3.LUT UP1, UPT, UPT, UPT, UPT, 0x80, 0x8 ;  /* 0x000000000008789c */ /* 0x000fe20003f2f070 */
[----:B------:R-:W-:Y:S01]  /*4820*/  SYNCS.ARRIVE.TRANS64.RED.A1T0 RZ, [UR13], RZ ;  /* 0x000000ffffff79a7 */ /* 0x000fe2000810040d */
[----:B------:R-:W-:Y:S09]  /*4830*/  @P3 BRA `(.L_x_78) ;  /* 0xfffffff000a03947 */ /* 0x000ff2000383ffff */
[----:B------:R-:W-:-:S04]  /*4840*/  SHF.L.U32 R2, R29, 0x1f, RZ ;  /* 0x0000001f1d027819 */ /* 0x000fc800000006ff */
[----:B------:R-:W1:Y:S02]  /*4850*/  SYNCS.PHASECHK.TRANS64.TRYWAIT P0, [UR7+0x60], R2 ;  /* 0x00006002ff0075a7 */ /* 0x000e640008001107 */
[----:B-1----:R-:W-:Y:S05]  /*4860*/  @!P0 BRA `(.L_x_79) ;  /* 0x0000004c006c8947 */ /* 0x002fea0003800000 */
.L_x_169:
[----:B------:R-:W3:Y:S02]  /*4870*/  SYNCS.PHASECHK.TRANS64.TRYWAIT P0, [UR7+0x68], R2 ;  /* 0x00006802ff0075a7 */ /* 0x000ee40008001107 */
[----:B---3--:R-:W-:Y:S05]  /*4880*/  @!P0 BRA `(.L_x_80) ;  /* 0x0000004c007c8947 */ /* 0x008fea0003800000 */
.L_x_171:
[----:B------:R-:W3:Y:S02]  /*4890*/  SYNCS.PHASECHK.TRANS64.TRYWAIT P0, [UR7+0x70], R2 ;  /* 0x00007002ff0075a7 */ /* 0x000ee40008001107 */
[----:B---3--:R-:W-:Y:S05]  /*48a0*/  @!P0 BRA `(.L_x_81) ;  /* 0x0000004c008c8947 */ /* 0x008fea0003800000 */
.L_x_173:
[----:B-1----:R-:W-:-:S07]  /*48b0*/  MOV R0, UR7 ;  /* 0x0000000700007c02 */ /* 0x002fce0008000f00 */
.L_x_82:
[----:B-1----:R-:W-:-:S04]  /*48c0*/  SHF.L.U32 R2, R29, 0x1f, RZ ;  /* 0x0000001f1d027819 */ /* 0x002fc800000006ff */
[----:B------:R1:W3:Y:S03]  /*48d0*/  SYNCS.PHASECHK.TRANS64.TRYWAIT P0, [R0+URZ+0x78], R2 ;  /* 0x00007802000075a7 */ /* 0x0002e600080011ff */
[----:B---3--:R-:W-:Y:S05]  /*48e0*/  @!P0 NANOSLEEP.SYNCS 0x989680 ;  /* 0x009896800000895d */ /* 0x008fea0003900000 */
[----:B------:R-:W3:Y:S02]  /*48f0*/  @!P0 SYNCS.PHASECHK.TRANS64 P0, [R0+URZ+0x78], R2 ;  /* 0x00007802000085a7 */ /* 0x000ee400080010ff */
[----:B--23--:R-:W-:Y:S05]  /*4900*/  @P0 EXIT ;  /* 0x000000000000094d */ /* 0x00cfea0003800000 */
[----:B------:R-:W-:Y:S05]  /*4910*/  BRA `(.L_x_82) ;  /* 0xfffffffc00e87947 */ /* 0x000fea000383ffff */
.L_x_67:
[----:B------:R-:W-:-:S06]  /*4920*/  UISETP.GE.AND UP1, UPT, UR8, 0x4, UPT ;  /* 0x000000040800788c */ /* 0x000fcc000bf26270 */
[----:B------:R-:W-:-:S13]  /*4930*/  PLOP3.LUT P0, PT, PT, PT, UP1, 0x80, 0x8 ;  /* 0x000000000008781c */ /* 0x000fda0003f0f018 */
[----:B------:R-:W-:Y:S05]  /*4940*/  @!P0 EXIT ;  /* 0x000000000000894d */ /* 0x000fea0003800000 */
[----:B------:R-:W-:Y:S01]  /*4950*/  BAR.SYNC.DEFER_BLOCKING 0x6, 0xa0 ;  /* 0x0182800000007b1d */ /* 0x000fe20000010000 */
[C---:B------:R-:W-:Y:S01]  /*4960*/  IMAD.SHL.U32 R4, R101.reuse, 0x40, RZ ;  /* 0x0000004065047824 */ /* 0x040fe200078e00ff */
[----:B------:R-:W-:Y:S01]  /*4970*/  SHF.R.U32.HI R3, RZ, 0x1, R101 ;  /* 0x00000001ff037819 */ /* 0x000fe20000011665 */
[C---:B------:R-:W-:Y:S01]  /*4980*/  IMAD.U32 R46, R101.reuse, 0x10000, RZ ;  /* 0x00010000652e7824 */ /* 0x040fe200078e00ff */
[C---:B------:R-:W-:Y:S01]  /*4990*/  R2P PR, R101.reuse, 0x6 ;  /* 0x0000000665007804 */ /* 0x040fe20000000000 */
[C---:B------:R-:W-:Y:S01]  /*49a0*/  IMAD.SHL.U32 R2, R101.reuse, 0x20, RZ ;  /* 0x0000002065027824 */ /* 0x040fe200078e00ff */
[----:B------:R-:W-:Y:S02]  /*49b0*/  UMOV UR48, 0x400 ;  /* 0x0000040000307882 */ /* 0x000fe40000000000 */
[----:B------:R-:W1:Y:S01]  /*49c0*/  LDC R91, c[0x0][0x370] ;  /* 0x0000dc00ff5b7b82 */ /* 0x000e620000000800 */
[----:B------:R-:W-:Y:S01]  /*49d0*/  ULEA UR48, UR37, UR48, 0x18 ;  /* 0x0000003025307291 */ /* 0x000fe2000f8ec0ff */
[C---:B------:R-:W-:Y:S01]  /*49e0*/  LOP3.LUT R5, R4.reuse, 0x1c0, RZ, 0xc0, !PT ;  /* 0x000001c004057812 */ /* 0x040fe200078ec0ff */
[----:B------:R-:W-:Y:S01]  /*49f0*/  IMAD.SHL.U32 R92, R101, 0x8, RZ ;  /* 0x00000008655c7824 */ /* 0x000fe200078e00ff */
[----:B------:R-:W-:Y:S01]  /*4a00*/  LOP3.LUT R4, R4, 0x200, RZ, 0xc0, !PT ;  /* 0x0000020004047812 */ /* 0x000fe200078ec0ff */
[----:B------:R-:W-:Y:S01]  /*4a10*/  IMAD.MOV.U32 R99, RZ, RZ, 0x20 ;  /* 0x00000020ff637424 */ /* 0x000fe200078e00ff */
[----:B------:R-:W-:Y:S01]  /*4a20*/  LOP3.LUT R3, R5, 0x8, R3, 0xf8, !PT ;  /* 0x0000000805037812 */ /* 0x000fe200078ef803 */
[----:B------:R-:W-:Y:S01]  /*4a30*/  UIADD3 UR4, UPT, UPT, UR48, 0x400, URZ ;  /* 0x0000040030047890 */ /* 0x000fe2000fffe0ff */
[----:B------:R-:W2:Y:S01]  /*4a40*/  LDC R42, c[0x0][0xb0c] ;  /* 0x0002c300ff2a7b82 */ /* 0x000ea20000000800 */
[----:B------:R-:W-:Y:S01]  /*4a50*/  LOP3.LUT R46, R46, 0x600000, RZ, 0xc0, !PT ;  /* 0x006000002e2e7812 */ /* 0x000fe200078ec0ff */
[----:B------:R-:W-:Y:S01]  /*4a60*/  IMAD.MOV.U32 R98, RZ, RZ, 0x1 ;  /* 0x00000001ff627424 */ /* 0x000fe200078e00ff */
[----:B------:R-:W-:Y:S01]  /*4a70*/  LOP3.LUT R2, R4, 0xc00, R2, 0xf8, !PT ;  /* 0x00000c0004027812 */ /* 0x000fe200078ef802 */
[----:B------:R-:W-:Y:S01]  /*4a80*/  IMAD.MOV.U32 R45, RZ, RZ, RZ ;  /* 0x000000ffff2d7224 */ /* 0x000fe200078e00ff */
[----:B------:R-:W-:-:S02]  /*4a90*/  LOP3.LUT R92, R3, 0x38, R92, 0x78, !PT ;  /* 0x00000038035c7812 */ /* 0x000fc400078e785c */
[----:B------:R-:W-:Y:S02]  /*4aa0*/  CS2R R96, SRZ ;  /* 0x0000000000607805 */ /* 0x000fe4000001ff00 */
[----:B------:R-:W-:Y:S01]  /*4ab0*/  SEL R100, R99, 0xffffffe0, !P2 ;  /* 0xffffffe063647807 */ /* 0x000fe20005000000 */
[----:B------:R-:W4:Y:S01]  /*4ac0*/  LDC R89, c[0x0][0xb20] ;  /* 0x0002c800ff597b82 */ /* 0x000f220000000800 */
[----:B------:R-:W3:Y:S01]  /*4ad0*/  LDS R0, [UR48+0x140] ;  /* 0x00014030ff007984 */ /* 0x000ee20008000800 */
[----:B------:R-:W-:Y:S01]  /*4ae0*/  LOP3.LUT R92, R2, R92, RZ, 0xfc, !PT ;  /* 0x0000005c025c7212 */ /* 0x000fe200078efcff */
[----:B------:R-:W-:Y:S01]  /*4af0*/  IMAD.MOV.U32 R104, RZ, RZ, RZ ;  /* 0x000000ffff687224 */ /* 0x000fe200078e00ff */
[----:B------:R-:W-:Y:S01]  /*4b00*/  LOP3.LUT R101, R101, 0x60, RZ, 0xc0, !PT ;  /* 0x0000006065657812 */ /* 0x000fe200078ec0ff */
[----:B------:R-:W-:Y:S01]  /*4b10*/  IMAD.U32 R94, RZ, RZ, UR4 ;  /* 0x00000004ff5e7e24 */ /* 0x000fe2000f8e00ff */
[----:B------:R-:W-:Y:S01]  /*4b20*/  SEL R99, R99, 0xffffffe0, !P1 ;  /* 0xffffffe063637807 */ /* 0x000fe20004800000 */
[----:B------:R-:W1:Y:S01]  /*4b30*/  LDCU.64 UR52, c[0x0][0x348] ;  /* 0x00006900ff3477ac */ /* 0x000e620008000a00 */
[----:B------:R-:W1:Y:S01]  /*4b40*/  LDC R41, c[0x0][0xb30] ;  /* 0x0002cc00ff297b82 */ /* 0x000e620000000800 */
[----:B------:R-:W1:Y:S01]  /*4b50*/  LDCU.64 UR38, c[0x0][0x888] ;  /* 0x00011100ff2677ac */ /* 0x000e620008000a00 */
[----:B------:R-:W1:Y:S06]  /*4b60*/  LDCU.64 UR44, c[0x0][0x890] ;  /* 0x00011200ff2c77ac */ /* 0x000e6c0008000a00 */
[----:B------:R-:W1:Y:S01]  /*4b70*/  LDC.64 R84, c[0x0][0xb10] ;  /* 0x0002c400ff547b82 */ /* 0x000e620000000a00 */
[----:B------:R-:W-:Y:S01]  /*4b80*/  UMOV UR49, URZ ;  /* 0x000000ff00317c82 */ /* 0x000fe20008000000 */
[----:B------:R-:W-:-:S06]  /*4b90*/  UMOV UR51, URZ ;  /* 0x000000ff00337c82 */ /* 0x000fcc0008000000 */
[----:B------:R-:W1:Y:S08]  /*4ba0*/  LDC.64 R38, c[0x0][0xb18] ;  /* 0x0002c600ff267b82 */ /* 0x000e700000000a00 */
[----:B------:R-:W1:Y:S08]  /*4bb0*/  LDC.64 R36, c[0x0][0xb28] ;  /* 0x0002ca00ff247b82 */ /* 0x000e700000000a00 */
[----:B------:R-:W1:Y:S01]  /*4bc0*/  LDC.64 R82, c[0x0][0x8b0] ;  /* 0x00022c00ff527b82 */ /* 0x000e620000000a00 */
[----:B---3--:R-:W-:-:S07]  /*4bd0*/  IMAD.IADD R46, R0, 0x1, R46 ;  /* 0x00000001002e7824 */ /* 0x008fce00078e022e */
[----:B------:R-:W3:Y:S08]  /*4be0*/  LDC.64 R80, c[0x0][0x8a8] ;  /* 0x00022a00ff507b82 */ /* 0x000ef00000000a00 */
[----:B--2-4-:R-:W1:Y:S02]  /*4bf0*/  LDC R90, c[0x0][0x374] ;  /* 0x0000dd00ff5a7b82 */ /* 0x014e640000000800 */
.L_x_126:
[----:B------:R-:W-:Y:S02]  /*4c00*/  LEA R0, R104, UR48, 0x3 ;  /* 0x0000003068007c11 */ /* 0x000fe4000f8e18ff */
[----:B------:R-:W-:Y:S02]  /*4c10*/  SHF.L.U32 R2, R96, 0x1f, RZ ;  /* 0x0000001f60027819 */ /* 0x000fe400000006ff */
[----:B-1----:R-:W-:Y:S02]  /*4c20*/  LEA R16, R104, UR48, 0x4 ;  /* 0x0000003068107c11 */ /* 0x002fe4000f8e20ff */
[----:B------:R-:W2:Y:S02]  /*4c30*/  SYNCS.PHASECHK.TRANS64.TRYWAIT P0, [R0+URZ+0x90], R2 ;  /* 0x00009002000075a7 */ /* 0x000ea400080011ff */
[----:B--2---:R-:W-:Y:S05]  /*4c40*/  @!P0 BRA `(.L_x_83) ;  /* 0x0000004800bc8947 */ /* 0x004fea0003800000 */
.L_x_174:
[----:B------:R-:W4:Y:S01]  /*4c50*/  LDC.64 R10, c[0x0][0xb10] ;  /* 0x0002c400ff0a7b82 */ /* 0x000f220000000a00 */
[----:B------:R-:W3:Y:S01]  /*4c60*/  LDS.128 R16, [R16+0x120] ;  /* 0x0001200010107984 */ /* 0x000ee20000000c00 */
[----:B-1----:R-:W-:Y:S01]  /*4c70*/  ISETP.NE.AND P1, PT, R41, 0x1, PT ;  /* 0x000000012900780c */ /* 0x002fe20003f25270 */
[----:B--2---:R-:W-:Y:S01]  /*4c80*/  VIADD R0, R0, 0xa0 ;  /* 0x000000a000007836 */ /* 0x004fe20000000000 */
[----:B------:R-:W-:Y:S04]  /*4c90*/  ISETP.GE.AND P0, PT, R40, 0x1, PT ;  /* 0x000000012800780c */ /* 0x000fe80003f06270 */
[----:B------:R-:W1:Y:S01]  /*4ca0*/  LDC.64 R8, c[0x0][0xb18] ;  /* 0x0002c600ff087b82 */ /* 0x000e620000000a00 */
[----:B------:R-:W-:Y:S01]  /*4cb0*/  PRMT R0, RZ, 0x654, R0 ;  /* 0x00000654ff007816 */ /* 0x000fe20000000000 */
[----:B------:R-:W-:Y:S01]  /*4cc0*/  @!PT LDS RZ, [RZ] ;  /* 0x00000000fffff984 */ /* 0x000fe20000000800 */
[----:B------:R-:W-:Y:S01]  /*4cd0*/  @!PT LDS RZ, [RZ] ;  /* 0x00000000fffff984 */ /* 0x000fe20000000800 */
[----:B------:R-:W-:Y:S01]  /*4ce0*/  @!PT LDS RZ, [RZ] ;  /* 0x00000000fffff984 */ /* 0x000fe20000000800 */
[----:B------:R-:W-:Y:S01]  /*4cf0*/  @!PT LDS RZ, [RZ] ;  /* 0x00000000fffff984 */ /* 0x000fe20000000800 */
[----:B------:R2:W-:Y:S06]  /*4d00*/  MEMBAR.ALL.CTA ;  /* 0x0000000000007992 */ /* 0x0005ec0000008000 */
[----:B--2---:R-:W2:Y:S01]  /*4d10*/  FENCE.VIEW.ASYNC.S ;  /* 0x00000000000073c6 */ /* 0x004ea20000000000 */
[----:B------:R-:W1:Y:S08]  /*4d20*/  @!P1 LDC R12, c[0x0][0xb20] ;  /* 0x0002c800ff0c9b82 */ /* 0x000e700000000800 */
[----:B------:R-:W1:Y:S01]  /*4d30*/  @!P1 LDC R7, c[0x0][0xb0c] ;  /* 0x0002c300ff079b82 */ /* 0x000e620000000800 */
[----:B--2---:R2:W-:Y:S01]  /*4d40*/  SYNCS.ARRIVE.TRANS64.RED.A1T0 RZ, [R0+URZ], RZ ;  /* 0x000000ff00ff79a7 */ /* 0x0045e200081004ff */
[----:B---3--:R-:W-:Y:S04]  /*4d50*/  LOP3.LUT P4, RZ, R18, 0x1, RZ, 0xc0, !PT ;  /* 0x0000000112ff7812 */ /* 0x008fe8000788c0ff */
[----:B------:R-:W-:Y:S09]  /*4d60*/  P2R R102, PR, RZ, 0x10 ;  /* 0x00000010ff667803 */ /* 0x000ff20000000000 */
[----:B------:R-:W-:Y:S02]  /*4d70*/  @P4 MOV R44, R16 ;  /* 0x00000010002c4202 */ /* 0x000fe40000000f00 */
[----:B------:R-:W-:Y:S01]  /*4d80*/  @P4 LOP3.LUT R43, R17, 0xffff, RZ, 0xc0, !PT ;  /* 0x0000ffff112b4812 */ /* 0x000fe200078ec0ff */
[----:B--2-4-:R-:W-:Y:S06]  /*4d90*/  @!P0 BRA `(.L_x_84) ;  /* 0x0000000000a48947 */ /* 0x014fec0003800000 */
[----:B------:R-:W-:Y:S01]  /*4da0*/  IMAD.HI.U32 R0, R90, R39, RZ ;  /* 0x000000275a007227 */ /* 0x000fe200078e00ff */
[----:B------:R-:W-:Y:S02]  /*4db0*/  ISETP.NE.AND P0, PT, R38, 0x1, PT ;  /* 0x000000012600780c */ /* 0x000fe40003f05270 */
[----:B------:R-:W-:Y:S01]  /*4dc0*/  ISETP.NE.AND P2, PT, R40, 0x1, PT ;  /* 0x000000012800780c */ /* 0x000fe20003f45270 */
[----:B------:R-:W-:Y:S01]  /*4dd0*/  IMAD.HI.U32 R4, R91, R84, RZ ;  /* 0x000000545b047227 */ /* 0x000fe200078e00ff */
[----:B------:R-:W-:Y:S02]  /*4de0*/  SHF.R.U32.HI R0, RZ, R89, R0 ;  /* 0x00000059ff007219 */ /* 0x000fe40000011600 */
[----:B------:R-:W-:Y:S01]  /*4df0*/  ISETP.NE.AND P3, PT, R42, 0x1, PT ;  /* 0x000000012a00780c */ /* 0x000fe20003f65270 */
[----:B------:R-:W-:Y:S01]  /*4e00*/  IMAD.HI.U32 R6, R43, R39, RZ ;  /* 0x000000272b067227 */ /* 0x000fe200078e00ff */
[-C--:B------:R-:W-:Y:S02]  /*4e10*/  SHF.R.U32.HI R4, RZ, R85.reuse, R4 ;  /* 0x00000055ff047219 */ /* 0x080fe40000011604 */
[----:B------:R-:W-:Y:S01]  /*4e20*/  SEL R0, R90, R0, !P0 ;  /* 0x000000005a007207 */ /* 0x000fe20004000000 */
[----:B------:R-:W-:Y:S01]  /*4e30*/  IMAD.HI.U32 R5, R44, R84, RZ ;  /* 0x000000542c057227 */ /* 0x000fe200078e00ff */
[----:B------:R-:W-:Y:S03]  /*4e40*/  SEL R4, R91, R4, !P3 ;  /* 0x000000045b047207 */ /* 0x000fe60005800000 */
[-C--:B------:R-:W-:Y:S01]  /*4e50*/  IMAD.HI.U32 R3, R0, R36.reuse, RZ ;  /* 0x0000002400037227 */ /* 0x080fe200078e00ff */
[----:B------:R-:W-:Y:S03]  /*4e60*/  SHF.R.U32.HI R5, RZ, R85, R5 ;  /* 0x00000055ff057219 */ /* 0x000fe60000011605 */
[----:B------:R-:W-:Y:S01]  /*4e70*/  IMAD.HI.U32 R2, R4, R36, RZ ;  /* 0x0000002404027227 */ /* 0x000fe200078e00ff */
[----:B------:R-:W-:Y:S02]  /*4e80*/  @P2 SHF.R.U32.HI R0, RZ, R37, R3 ;  /* 0x00000025ff002219 */ /* 0x000fe40000011603 */
[----:B------:R-:W-:Y:S02]  /*4e90*/  SHF.R.U32.HI R3, RZ, R89, R6 ;  /* 0x00000059ff037219 */ /* 0x000fe40000011606 */
[----:B------:R-:W-:Y:S01]  /*4ea0*/  @P2 SHF.R.U32.HI R4, RZ, R37, R2 ;  /* 0x00000025ff042219 */ /* 0x000fe20000011602 */
[----:B------:R-:W-:Y:S01]  /*4eb0*/  IMAD R0, R40, R0, RZ ;  /* 0x0000000028007224 */ /* 0x000fe200078e02ff */
[----:B------:R-:W-:Y:S02]  /*4ec0*/  SEL R3, R43, R3, !P0 ;  /* 0x000000032b037207 */ /* 0x000fe40004000000 */
[----:B------:R-:W-:Y:S01]  /*4ed0*/  SEL R2, R44, R5, !P3 ;  /* 0x000000052c027207 */ /* 0x000fe20005800000 */
[----:B------:R-:W-:Y:S01]  /*4ee0*/  IMAD R5, R40, R4, RZ ;  /* 0x0000000428057224 */ /* 0x000fe200078e02ff */
[C---:B------:R-:W-:Y:S01]  /*4ef0*/  ISETP.GE.AND P0, PT, R3.reuse, R0, PT ;  /* 0x000000000300720c */ /* 0x040fe20003f06270 */
[C---:B------:R-:W-:Y:S03]  /*4f00*/  IMAD.HI.U32 R0, R3.reuse, R36, RZ ;  /* 0x0000002403007227 */ /* 0x040fe600078e00ff */
[C---:B------:R-:W-:Y:S02]  /*4f10*/  ISETP.GE.OR P0, PT, R2.reuse, R5, P0 ;  /* 0x000000050200720c */ /* 0x040fe40000706670 */
[----:B------:R-:W-:Y:S04]  /*4f20*/  SHF.R.U32.HI R0, RZ, R37, R0 ;  /* 0x00000025ff007219 */ /* 0x000fe80000011600 */
[C---:B------:R-:W-:Y:S05]  /*4f30*/  SEL R6, R3.reuse, R0, !P2 ;  /* 0x0000000003067207 */ /* 0x040fea0005000000 */
        /* <DEDUP_REMOVED lines=14> */
[----:B------:R-:W-:Y:S07]  /*5020*/  IMAD R43, R3, R38, R43 ;  /* 0x00000026032b7224 */ /* 0x000fee00078e022b */
.L_x_84:
[----:B-1----:R-:W-:Y:S01]  /*5030*/  @!P1 ISETP.NE.AND P0, PT, R8, 0x1, PT ;  /* 0x000000010800980c */ /* 0x002fe20003f05270 */
[----:B------:R-:W-:Y:S01]  /*5040*/  @!P1 IMAD.HI.U32 R2, R43, R9, RZ ;  /* 0x000000092b029227 */ /* 0x000fe200078e00ff */
[----:B------:R-:W-:Y:S01]  /*5050*/  R2UR UR42, R15 ;  /* 0x000000000f2a72ca */ /* 0x000fe200000e0000 */
[----:B------:R-:W-:Y:S01]  /*5060*/  BSSY.RECONVERGENT B6, `(.L_x_85) ;  /* 0x0000031000067945 */ /* 0x000fe20003800200 */
[----:B------:R-:W-:Y:S01]  /*5070*/  R2UR UR41, R14 ;  /* 0x000000000e2972ca */ /* 0x000fe200000e0000 */
[----:B------:R-:W-:Y:S01]  /*5080*/  @!P1 IMAD.HI.U32 R0, R44, R10, RZ ;  /* 0x0000000a2c009227 */ /* 0x000fe200078e00ff */
[----:B------:R-:W-:Y:S02]  /*5090*/  @!P1 SHF.R.U32.HI R2, RZ, R12, R2 ;  /* 0x0000000cff029219 */ /* 0x000fe40000011602 */
[----:B------:R-:W-:Y:S01]  /*50a0*/  @!P1 ISETP.NE.AND P2, PT, R7, 0x1, PT ;  /* 0x000000010700980c */ /* 0x000fe20003f45270 */
[----:B------:R-:W-:Y:S01]  /*50b0*/  VIADD R104, R104, 0x1 ;  /* 0x0000000168687836 */ /* 0x000fe20000000000 */
[----:B------:R-:W-:Y:S02]  /*50c0*/  @!P1 SEL R2, R43, R2, !P0 ;  /* 0x000000022b029207 */ /* 0x000fe40004000000 */
[----:B------:R-:W-:Y:S02]  /*50d0*/  @!P1 SHF.R.U32.HI R0, RZ, R11, R0 ;  /* 0x0000000bff009219 */ /* 0x000fe40000011600 */
[----:B------:R-:W-:Y:S01]  /*50e0*/  LOP3.LUT P0, RZ, R94, 0x3f0, RZ, 0xc0, !PT ;  /* 0x000003f05eff7812 */ /* 0x000fe2000780c0ff */
[----:B------:R-:W-:Y:S01]  /*50f0*/  USHF.L.U32 UR42, UR42, 0x6, URZ ;  /* 0x000000062a2a7899 */ /* 0x000fe200080006ff */
[----:B------:R-:W-:Y:S01]  /*5100*/  @!P1 SEL R3, R44, R0, !P2 ;  /* 0x000000002c039207 */ /* 0x000fe20005000000 */
[----:B------:R-:W-:Y:S01]  /*5110*/  USHF.L.U32 UR41, UR41, 0x8, URZ ;  /* 0x0000000829297899 */ /* 0x000fe200080006ff */
[----:B------:R-:W-:Y:S03]  /*5120*/  @P4 SHF.R.U32.HI R95, RZ, 0x10, R17 ;  /* 0x00000010ff5f4819 */ /* 0x000fe60000011611 */
[----:B------:R-:W-:Y:S02]  /*5130*/  @!P1 IMAD.IADD R0, R2, 0x1, -R3 ;  /* 0x0000000102009824 */ /* 0x000fe400078e0a03 */
[----:B------:R-:W-:Y:S02]  /*5140*/  @!P1 IMAD.IADD R2, R3, 0x1, -R2 ;  /* 0x0000000103029824 */ /* 0x000fe400078e0a02 */
[----:B------:R-:W-:Y:S02]  /*5150*/  @!P1 IMAD R44, R0, R7, R44 ;  /* 0x00000007002c9224 */ /* 0x000fe400078e022c */
[----:B------:R-:W-:Y:S01]  /*5160*/  @!P1 IMAD R43, R2, R8, R43 ;  /* 0x00000008022b9224 */ /* 0x000fe200078e022b */
[----:B------:R-:W-:Y:S06]  /*5170*/  @!P0 BRA `(.L_x_86) ;  /* 0x00000000007c8947 */ /* 0x000fec0003800000 */
[----:B------:R-:W1:Y:S01]  /*5180*/  LDCU.64 UR8, c[0x4][0x80] ;  /* 0x01001000ff0877ac */ /* 0x000e620008000a00 */
[----:B------:R-:W-:Y:S01]  /*5190*/  MOV R2, 0x0 ;  /* 0x0000000000027802 */ /* 0x000fe20000000f00 */
[----:B------:R-:W-:Y:S02]  /*51a0*/  HFMA2 R12, -RZ, RZ, 0, 5.9604644775390625e-08 ;  /* 0x00000001ff0c7431 */ /* 0x000fe400000001ff */
[----:B------:R-:W-:Y:S01]  /*51b0*/  IMAD.MOV.U32 R8, RZ, RZ, 0x70 ;  /* 0x00000070ff087424 */ /* 0x000fe200078e00ff */
[----:B------:R2:W3:Y:S01]  /*51c0*/  LDC.64 R14, c[0x4][R2] ;  /* 0x01000000020e7b82 */ /* 0x0004e20000000a00 */
[----:B------:R-:W4:Y:S01]  /*51d0*/  LDCU.64 UR6, c[0x4][0x88] ;  /* 0x01001100ff0677ac */ /* 0x000f220008000a00 */
[----:B------:R-:W-:Y:S01]  /*51e0*/  IMAD.MOV.U32 R13, RZ, RZ, RZ ;  /* 0x000000ffff0d7224 */ /* 0x000fe200078e00ff */
[----:B------:R-:W2:Y:S01]  /*51f0*/  LDCU.64 UR4, c[0x4][0x8] ;  /* 0x01000100ff0477ac */ /* 0x000ea20008000a00 */
[----:B-1----:R-:W-:Y:S01]  /*5200*/  MOV R5, UR9 ;  /* 0x0000000900057c02 */ /* 0x002fe20008000f00 */
[----:B------:R-:W-:Y:S01]  /*5210*/  IMAD.U32 R4, RZ, RZ, UR8 ;  /* 0x00000008ff047e24 */ /* 0x000fe2000f8e00ff */
[----:B----4-:R-:W-:Y:S01]  /*5220*/  MOV R7, UR7 ;  /* 0x0000000700077c02 */ /* 0x010fe20008000f00 */
[----:B------:R-:W-:Y:S01]  /*5230*/  IMAD.U32 R6, RZ, RZ, UR6 ;  /* 0x00000006ff067e24 */ /* 0x000fe2000f8e00ff */
[----:B--2---:R-:W-:Y:S01]  /*5240*/  MOV R11, UR5 ;  /* 0x00000005000b7c02 */ /* 0x004fe20008000f00 */
[----:B------:R-:W-:Y:S02]  /*5250*/  IMAD.U32 R10, RZ, RZ, UR4 ;  /* 0x00000004ff0a7e24 */ /* 0x000fe4000f8e00ff */
[----:B------:R-:W-:Y:S07]  /*5260*/  LEPC R20, `(.L_x_87) ;  /* 0x000000001014794e */ /* 0x000fee0000000000 */
[----:B---3-5:R-:W-:Y:S05]  /*5270*/  CALL.ABS.NOINC R14 ;  /* 0x000000000e007343 */ /* 0x028fea0003c00000 */
.L_x_87:
[----:B------:R-:W1:Y:S01]  /*5280*/  LDCU.64 UR8, c[0x4][0x80] ;  /* 0x01001000ff0877ac */ /* 0x000e620008000a00 */
[----:B------:R-:W2:Y:S01]  /*5290*/  LDC.64 R2, c[0x4][R2] ;  /* 0x0100000002027b82 */ /* 0x000ea20000000a00 */
[----:B------:R-:W-:Y:S02]  /*52a0*/  HFMA2 R12, -RZ, RZ, 0, 5.9604644775390625e-08 ;  /* 0x00000001ff0c7431 */ /* 0x000fe400000001ff */
[----:B------:R-:W-:Y:S02]  /*52b0*/  IMAD.MOV.U32 R8, RZ, RZ, 0x70 ;  /* 0x00000070ff087424 */ /* 0x000fe400078e00ff */
[----:B------:R-:W-:Y:S01]  /*52c0*/  IMAD.MOV.U32 R13, RZ, RZ, RZ ;  /* 0x000000ffff0d7224 */ /* 0x000fe200078e00ff */
[----:B------:R-:W3:Y:S01]  /*52d0*/  LDCU.64 UR6, c[0x4][0x88] ;  /* 0x01001100ff0677ac */ /* 0x000ee20008000a00 */
[----:B------:R-:W4:Y:S01]  /*52e0*/  LDCU.64 UR4, c[0x4][0x8] ;  /* 0x01000100ff0477ac */ /* 0x000f220008000a00 */
[----:B-1----:R-:W-:Y:S02]  /*52f0*/  MOV R4, UR8 ;  /* 0x0000000800047c02 */ /* 0x002fe40008000f00 */
[----:B------:R-:W-:Y:S02]  /*5300*/  MOV R5, UR9 ;  /* 0x0000000900057c02 */ /* 0x000fe40008000f00 */
[----:B---3--:R-:W-:Y:S01]  /*5310*/  MOV R7, UR7 ;  /* 0x0000000700077c02 */ /* 0x008fe20008000f00 */
[----:B------:R-:W-:Y:S01]  /*5320*/  IMAD.U32 R6, RZ, RZ, UR6 ;  /* 0x00000006ff067e24 */ /* 0x000fe2000f8e00ff */
[----:B----4-:R-:W-:Y:S01]  /*5330*/  MOV R11, UR5 ;  /* 0x00000005000b7c02 */ /* 0x010fe20008000f00 */
[----:B------:R-:W-:Y:S02]  /*5340*/  IMAD.U32 R10, RZ, RZ, UR4 ;  /* 0x00000004ff0a7e24 */ /* 0x000fe4000f8e00ff */
[----:B------:R-:W-:Y:S07]  /*5350*/  LEPC R20, `(.L_x_86) ;  /* 0x000000001014794e */ /* 0x000fee0000000000 */
[----:B--2---:R-:W-:Y:S05]  /*5360*/  CALL.ABS.NOINC R2 ;  /* 0x0000000002007343 */ /* 0x004fea0003c00000 */
.L_x_86:
[----:B------:R-:W-:Y:S05]  /*5370*/  BSYNC.RECONVERGENT B6 ;  /* 0x0000000000067941 */ /* 0x000fea0003800200 */
.L_x_85:
[----:B------:R-:W-:Y:S01]  /*5380*/  ISETP.NE.U32.AND P4, PT, R82, RZ, PT ;  /* 0x000000ff5200720c */ /* 0x000fe20003f85070 */
[----:B------:R-:W-:Y:S01]  /*5390*/  UISETP.NE.AND UP2, UPT, UR50, URZ, UPT ;  /* 0x000000ff3200728c */ /* 0x000fe2000bf45270 */
[----:B------:R-:W-:Y:S01]  /*53a0*/  ISETP.NE.U32.AND P2, PT, RZ, UR38, PT ;  /* 0x00000026ff007c0c */ /* 0x000fe2000bf45070 */
[----:B------:R-:W-:Y:S01]  /*53b0*/  UISETP.NE.U32.AND UP1, UPT, UR44, URZ, UPT ;  /* 0x000000ff2c00728c */ /* 0x000fe2000bf25070 */
[----:B------:R-:W-:Y:S01]  /*53c0*/  ISETP.NE.AND.EX P4, PT, R83, RZ, PT, P4 ;  /* 0x000000ff5300720c */ /* 0x000fe20003f85340 */
[----:B------:R-:W-:Y:S01]  /*53d0*/  UPLOP3.LUT UP0, UPT, UPT, UPT, UPT, 0x40, 0x4 ;  /* 0x000000000004789c */ /* 0x000fe20003f0e870 */
[----:B------:R-:W-:Y:S01]  /*53e0*/  ISETP.NE.AND.EX P2, PT, RZ, UR39, PT, P2 ;  /* 0x00000027ff007c0c */ /* 0x000fe2000bf45320 */
[----:B------:R-:W-:Y:S01]  /*53f0*/  UISETP.NE.AND.EX UP1, UPT, UR45, URZ, UPT, UP1 ;  /* 0x000000ff2d00728c */ /* 0x000fe2000bf25310 */
[----:B------:R-:W-:Y:S04]  /*5400*/  PLOP3.LUT P1, PT, PT, PT, UP2, 0x80, 0x8 ;  /* 0x000000000008781c */ /* 0x000fe80003f2f028 */
[----:B------:R-:W-:Y:S06]  /*5410*/  @UP2 UPLOP3.LUT UP0, UPT, UPT, UPT, UP1, 0x80, 0x8 ;  /* 0x000000000008289c */ /* 0x000fec0003f0f010 */
[----:B------:R-:W-:Y:S01]  /*5420*/  PLOP3.LUT P0, PT, PT, PT, UP0, 0x80, 0x8 ;  /* 0x000000000008781c */ /* 0x000fe20003f0f008 */
[----:B------:R-:W-:Y:S01]  /*5430*/  @!UPT UIADD3 URZ, UPT, UPT, URZ, URZ, URZ ;  /* 0x000000fffffff290 */ /* 0x000fe2000fffe0ff */
[----:B------:R-:W-:Y:S11]  /*5440*/  BRA.U !UP1, `(.L_x_88) ;  /* 0x0000000109387547 */ /* 0x000ff6000b800000 */
[----:B------:R-:W-:Y:S01]  /*5450*/  UISETP.NE.U32.AND UP0, UPT, UR38, URZ, UPT ;  /* 0x000000ff2600728c */ /* 0x000fe2000bf05070 */
[----:B------:R-:W-:Y:S02]  /*5460*/  HFMA2 R0, -RZ, RZ, 0, 5.9604644775390625e-08 ;  /* 0x00000001ff007431 */ /* 0x000fe400000001ff */
[----:B------:R-:W-:Y:S01]  /*5470*/  IMAD.MOV.U32 R88, RZ, RZ, 0x1 ;  /* 0x00000001ff587424 */ /* 0x000fe200078e00ff */
[----:B------:R-:W-:Y:S06]  /*5480*/  UISETP.NE.AND.EX UP0, UPT, UR39, URZ, UPT, UP0 ;  /* 0x000000ff2700728c */ /* 0x000fec000bf05300 */
[----:B------:R-:W-:Y:S05]  /*5490*/  PLOP3.LUT P3, PT, PT, PT, UP0, 0x80, 0x8 ;  /* 0x000000000008781c */ /* 0x000fea0003f6f008 */
[----:B------:R-:W1:Y:S01]  /*54a0*/  @UP0 LDCU.64 UR6, c[0x0][0x888] ;  /* 0x00011100ff0607ac */ /* 0x000e620008000a00 */
[----:B------:R-:W-:Y:S07]  /*54b0*/  @UP0 UIMAD UR4, UR36, UR44, URZ ;  /* 0x0000002c240402a4 */ /* 0x000fee000f8e02ff */
[----:B------:R-:W-:Y:S01]  /*54c0*/  @!P3 PRMT R88, R0, 0x7610, R88 ;  /* 0x000076100058b816 */ /* 0x000fe20000000058 */
[----:B-1----:R-:W-:Y:S03]  /*54d0*/  @UP0 UIMAD.WIDE UR6, UR4, 0x4, UR6 ;  /* 0x00000004040608a5 */ /* 0x002fe6000f8e0206 */
[----:B------:R-:W1:Y:S03]  /*54e0*/  @!UP0 LDCU UR4, c[0x0][0x880] ;  /* 0x00011000ff0487ac */ /* 0x000e660008000800 */
[----:B------:R-:W-:Y:S01]  /*54f0*/  IMAD.U32 R2, RZ, RZ, UR6 ;  /* 0x00000006ff027e24 */ /* 0x000fe2000f8e00ff */
[----:B------:R-:W-:Y:S05]  /*5500*/  MOV R3, UR7 ;  /* 0x0000000700037c02 */ /* 0x000fea0008000f00 */
[----:B-----5:R2:W5:Y:S02]  /*5510*/  @P3 LDG.E R49, desc[UR46][R2.64] ;  /* 0x0000002e02313981 */ /* 0x020564000c1e1900 */
[----:B-12---:R-:W-:Y:S02]  /*5520*/  @!P3 IMAD.U32 R49, RZ, RZ, UR4 ;  /* 0x00000004ff31be24 */ /* 0x006fe4000f8e00ff */
.L_x_88:
[----:B------:R-:W-:Y:S05]  /*5530*/  @!P4 BRA `(.L_x_89) ;  /* 0x000000000020c947 */ /* 0x000fea0003800000 */
[----:B------:R-:W-:Y:S04]  /*5540*/  ISETP.NE.U32.AND P3, PT, R80, RZ, PT ;  /* 0x000000ff5000720c */ /* 0x000fe80003f65070 */
[----:B------:R-:W-:Y:S11]  /*5550*/  ISETP.NE.AND.EX P3, PT, R81, RZ, PT, P3 ;  /* 0x000000ff5100720c */ /* 0x000ff60003f65330 */
[----:B------:R-:W-:Y:S02]  /*5560*/  @!UPT UIADD3 URZ, UPT, UPT, URZ, URZ, URZ ;  /* 0x000000fffffff290 */ /* 0x000fe4000fffe0ff */
[----:B------:R-:W1:Y:S01]  /*5570*/  @P3 LDC.64 R2, c[0x0][0x8a8] ;  /* 0x00022a00ff023b82 */ /* 0x000e620000000a00 */
[----:B------:R-:W-:Y:S04]  /*5580*/  @P3 IMAD R0, R82, UR36, RZ ;  /* 0x0000002452003c24 */ /* 0x000fe8000f8e02ff */
[----:B-1----:R-:W-:Y:S05]  /*5590*/  @P3 IMAD.WIDE R2, R0, 0x4, R2 ;  /* 0x0000000400023825 */ /* 0x002fea00078e0202 */
[----:B-----5:R1:W5:Y:S02]  /*55a0*/  @P3 LDG.E R47, desc[UR46][R2.64] ;  /* 0x0000002e022f3981 */ /* 0x020364000c1e1900 */
[----:B-1----:R-:W2:Y:S02]  /*55b0*/  @!P3 LDC R47, c[0x0][0x8a0] ;  /* 0x00022800ff2fbb82 */ /* 0x002ea40000000800 */
.L_x_89:
[----:B-----5:R-:W-:Y:S01]  /*55c0*/  FSETP.NEU.AND P3, PT, R49, RZ, PT ;  /* 0x000000ff3100720b */ /* 0x020fe20003f6d000 */
[----:B------:R-:W-:Y:S01]  /*55d0*/  IMAD.SHL.U32 R66, R92, 0x2, RZ ;  /* 0x000000025c427824 */ /* 0x000fe200078e00ff */
[----:B------:R-:W-:Y:S01]  /*55e0*/  SEL R4, RZ, 0xffffffff, P2 ;  /* 0xffffffffff047807 */ /* 0x000fe20001000000 */
[----:B------:R-:W-:Y:S01]  /*55f0*/  BSSY B1, `(.L_x_90) ;  /* 0x0000043000017945 */ /* 0x000fe20003800000 */
[----:B------:R-:W-:Y:S01]  /*5600*/  @P1 LOP3.LUT P2, RZ, R88, 0xff, RZ, 0xc0, !PT ;  /* 0x000000ff58ff1812 */ /* 0x000fe2000784c0ff */
[----:B------:R-:W-:Y:S01]  /*5610*/  VIADD R107, R66, UR48 ;  /* 0x00000030426b7c36 */ /* 0x000fe20008000000 */
[----:B------:R-:W-:Y:S01]  /*5620*/  @P1 SEL R0, RZ, 0xffffffff, P3 ;  /* 0xffffffffff001807 */ /* 0x000fe20001800000 */
[----:B------:R-:W-:Y:S01]  /*5630*/  IMAD.MOV.U32 R67, RZ, RZ, 0x1 ;  /* 0x00000001ff437424 */ /* 0x000fe200078e00ff */
[----:B------:R-:W-:Y:S01]  /*5640*/  LOP3.LUT R98, R98, 0x1, RZ, 0x3c, !PT ;  /* 0x0000000162627812 */ /* 0x000fe200078e3cff */
[----:B------:R-:W-:Y:S01]  /*5650*/  IMAD.MOV.U32 R65, RZ, RZ, RZ ;  /* 0x000000ffff417224 */ /* 0x000fe200078e00ff */
[----:B------:R-:W-:Y:S02]  /*5660*/  @P0 SEL R0, R4, R0, !P2 ;  /* 0x0000000004000207 */ /* 0x000fe40005000000 */
[----:B------:R-:W-:Y:S02]  /*5670*/  CS2R R78, SRZ ;  /* 0x00000000004e7805 */ /* 0x000fe4000001ff00 */
[----:B------:R-:W-:Y:S02]  /*5680*/  LEA R64, R45, UR48, 0x3 ;  /* 0x000000302d407c11 */ /* 0x000fe4000f8e18ff */
[----:B------:R-:W-:Y:S02]  /*5690*/  CS2R R76, SRZ ;  /* 0x00000000004c7805 */ /* 0x000fe4000001ff00 */
[----:B------:R-:W-:Y:S02]  /*56a0*/  @P1 LOP3.LUT R0, R0, 0x1, RZ, 0xc0, !PT ;  /* 0x0000000100001812 */ /* 0x000fe400078ec0ff */
[----:B------:R-:W-:Y:S02]  /*56b0*/  CS2R R70, SRZ ;  /* 0x0000000000467805 */ /* 0x000fe4000001ff00 */
[----:B------:R-:W-:Y:S02]  /*56c0*/  SHF.L.U32 R2, R97, 0x1f, RZ ;  /* 0x0000001f61027819 */ /* 0x000fe400000006ff */
[----:B------:R-:W-:Y:S02]  /*56d0*/  CS2R R68, SRZ ;  /* 0x0000000000447805 */ /* 0x000fe4000001ff00 */
[----:B------:R-:W-:Y:S02]  /*56e0*/  ISETP.NE.U32.OR P6, PT, R0, 0x1, !P1 ;  /* 0x000000010000780c */ /* 0x000fe40004fc5470 */
[----:B------:R-:W-:Y:S02]  /*56f0*/  CS2R R62, SRZ ;  /* 0x00000000003e7805 */ /* 0x000fe4000001ff00 */
[----:B------:R-:W-:Y:S02]  /*5700*/  PLOP3.LUT P2, PT, PT, PT, UP1, 0x80, 0x8 ;  /* 0x000000000008781c */ /* 0x000fe40003f4f018 */
[----:B------:R-:W-:Y:S02]  /*5710*/  CS2R R60, SRZ ;  /* 0x00000000003c7805 */ /* 0x000fe4000001ff00 */
[----:B------:R-:W-:Y:S02]  /*5720*/  LEA.HI R48, R45, R45, RZ, 0x1 ;  /* 0x0000002d2d307211 */ /* 0x000fe400078f08ff */
[----:B------:R-:W-:Y:S02]  /*5730*/  CS2R R58, SRZ ;  /* 0x00000000003a7805 */ /* 0x000fe4000001ff00 */
[----:B------:R-:W-:Y:S02]  /*5740*/  LOP3.LUT P4, R103, R88, 0xff, RZ, 0xc0, !PT ;  /* 0x000000ff58677812 */ /* 0x000fe4000788c0ff */
[----:B------:R-:W-:Y:S02]  /*5750*/  CS2R R56, SRZ ;  /* 0x0000000000387805 */ /* 0x000fe4000001ff00 */
[----:B------:R-:W-:Y:S01]  /*5760*/  SEL R3, RZ, 0xffffffff, P3 ;  /* 0xffffffffff037807 */ /* 0x000fe20001800000 */
[----:B------:R-:W-:Y:S01]  /*5770*/  VIADD R108, R107, 0x400 ;  /* 0x000004006b6c7836 */ /* 0x000fe20000000000 */
[----:B------:R-:W-:Y:S01]  /*5780*/  P2R R105, PR, RZ, 0x40 ;  /* 0x00000040ff697803 */ /* 0x000fe20000000000 */
[----:B------:R-:W-:Y:S01]  /*5790*/  IMAD.IADD R106, R99, 0x1, R107 ;  /* 0x00000001636a7824 */ /* 0x000fe200078e026b */
[----:B------:R-:W-:Y:S02]  /*57a0*/  @P6 SHF.L.U32 R0, R98, 0x1f, RZ ;  /* 0x0000001f62006819 */ /* 0x000fe400000006ff */
[----:B------:R-:W-:Y:S02]  /*57b0*/  @P2 SEL R3, R4, R3, !P4 ;  /* 0x0000000304032207 */ /* 0x000fe40006000000 */
[----:B------:R1:W3:Y:S02]  /*57c0*/  @P6 SYNCS.PHASECHK.TRANS64.TRYWAIT P1, [UR48+0x40], R0 ;  /* 0x00004000ff0065a7 */ /* 0x0002e40008021130 */
[----:B------:R-:W-:Y:S04]  /*57d0*/  LOP3.LUT R3, R3, 0x1, RZ, 0xc0, !PT ;  /* 0x0000000103037812 */ /* 0x000fe800078ec0ff */
[----:B------:R-:W-:Y:S04]  /*57e0*/  ISETP.NE.U32.AND P5, PT, R3, 0x1, PT ;  /* 0x000000010300780c */ /* 0x000fe80003fa5070 */
[----:B------:R-:W-:Y:S01]  /*57f0*/  P2R R72, PR, RZ, 0x20 ;  /* 0x00000020ff487803 */ /* 0x000fe20000000000 */
[----:B------:R4:W2:Y:S01]  /*5800*/  SYNCS.PHASECHK.TRANS64.TRYWAIT P0, [R64+URZ+0xb0], R2 ;  /* 0x0000b002400075a7 */ /* 0x0008a200080011ff */
[C---:B-1----:R-:W-:Y:S01]  /*5810*/  IMAD.SHL.U32 R0, R48.reuse, 0x80, RZ ;  /* 0x0000008030007824 */ /* 0x042fe200078e00ff */
[----:B------:R-:W-:Y:S04]  /*5820*/  LOP3.LUT R48, R48, 0xffe, RZ, 0xc0, !PT ;  /* 0x00000ffe30307812 */ /* 0x000fe800078ec0ff */
[----:B------:R-:W-:Y:S01]  /*5830*/  LOP3.LUT R0, R0, 0xffffff00, RZ, 0xc0, !PT ;  /* 0xffffff0000007812 */ /* 0x000fe200078ec0ff */
[----:B------:R-:W-:Y:S04]  /*5840*/  IMAD.IADD R48, R45, 0x1, -R48 ;  /* 0x000000012d307824 */ /* 0x000fe800078e0a30 */
[----:B------:R-:W-:Y:S04]  /*5850*/  IMAD.IADD R0, R46, 0x1, R0 ;  /* 0x000000012e007824 */ /* 0x000fe800078e0200 */
[----:B------:R-:W-:Y:S01]  /*5860*/  IMAD R48, R48, 0x100000, R0 ;  /* 0x0010000030307824 */ /* 0x000fe200078e0200 */
[----:B---3--:R-:W-:Y:S01]  /*5870*/  @P6 SEL R67, RZ, 0x1, !P1 ;  /* 0x00000001ff436807 */ /* 0x008fe20004800000 */
[----:B----4-:R-:W-:Y:S06]  /*5880*/  @!P6 BRA `(.L_x_91) ;  /* 0x000000000064e947 */ /* 0x010fec0003800000 */
[----:B------:R-:W-:Y:S01]  /*5890*/  @P5 IMAD R5, R100, 0x2, R108 ;  /* 0x0000000264055824 */ /* 0x000fe200078e026c */
[----:B------:R-:W-:Y:S01]  /*58a0*/  ISETP.NE.AND P1, PT, R67, RZ, PT ;  /* 0x000000ff4300720c */ /* 0x000fe20003f25270 */
[----:B------:R-:W-:Y:S01]  /*58b0*/  IMAD.MOV.U32 R78, RZ, RZ, RZ ;  /* 0x000000ffff4e7224 */ /* 0x000fe200078e00ff */
[----:B------:R-:W-:Y:S01]  /*58c0*/  BSSY B0, `(.L_x_92) ;  /* 0x000000d000007945 */ /* 0x000fe20003800000 */
[----:B------:R-:W-:Y:S01]  /*58d0*/  @P5 IMAD.IADD R4, R99, 0x1, R5 ;  /* 0x0000000163045824 */ /* 0x000fe200078e0205 */
[----:B------:R-:W-:Y:S02]  /*58e0*/  CS2R R70, SRZ ;  /* 0x0000000000467805 */ /* 0x000fe4000001ff00 */
[----:B------:R-:W-:Y:S02]  /*58f0*/  CS2R R68, SRZ ;  /* 0x0000000000447805 */ /* 0x000fe4000001ff00 */
[----:B------:R-:W-:Y:S02]  /*5900*/  CS2R R76, SRZ ;  /* 0x00000000004c7805 */ /* 0x000fe4000001ff00 */
[----:B------:R-:W-:Y:S02]  /*5910*/  CS2R R58, SRZ ;  /* 0x00000000003a7805 */ /* 0x000fe4000001ff00 */
[----:B------:R-:W-:Y:S02]  /*5920*/  CS2R R56, SRZ ;  /* 0x0000000000387805 */ /* 0x000fe4000001ff00 */
[----:B------:R-:W-:Y:S02]  /*5930*/  CS2R R62, SRZ ;  /* 0x00000000003e7805 */ /* 0x000fe4000001ff00 */
[----:B------:R-:W-:Y:S01]  /*5940*/  CS2R R60, SRZ ;  /* 0x00000000003c7805 */ /* 0x000fe2000001ff00 */
[----:B------:R-:W-:Y:S06]  /*5950*/  @P1 BRA `(.L_x_93) ;  /* 0x00000000000c1947 */ /* 0x000fec0003800000 */
[----:B------:R-:W-:Y:S04]  /*5960*/  SHF.L.U32 R3, R98, 0x1f, RZ ;  /* 0x0000001f62037819 */ /* 0x000fe800000006ff */
[----:B------:R-:W1:Y:S02]  /*5970*/  SYNCS.PHASECHK.TRANS64.TRYWAIT P1, [UR48+0x40], R3 ;  /* 0x00004003ff0075a7 */ /* 0x000e640008021130 */
[----:B-1----:R-:W-:Y:S05]  /*5980*/  @!P1 BRA `(.L_x_94) ;  /* 0x0000003c00809947 */ /* 0x002fea0003800000 */
.L_x_93:
[----:B------:R-:W-:Y:S05]  /*5990*/  BSYNC B0 ;  /* 0x0000000000007941 */ /* 0x000fea0003800000 */
.L_x_92:
[----:B------:R-:W-:Y:S01]  /*59a0*/  ISETP.NE.AND P1, PT, R72, RZ, PT ;  /* 0x000000ff4800720c */ /* 0x000fe20003f25270 */
[----:B------:R-:W-:Y:S11]  /*59b0*/  HFMA2 R65, -RZ, RZ, 0, 5.9604644775390625e-08 ;  /* 0x00000001ff417431 */ /* 0x000ff600000001ff */
[----:B------:R-:W-:Y:S01]  /*59c0*/  @!UPT UIADD3 URZ, UPT, UPT, URZ, URZ, URZ ;  /* 0x000000fffffff290 */ /* 0x000fe2000fffe0ff */
[----:B------:R-:W-:Y:S05]  /*59d0*/  @P1 WARPSYNC.ALL ;  /* 0x0000000000001948 */ /* 0x000fea0003800000 */
[----:B------:R3:W4:Y:S04]  /*59e0*/  @P1 LDSM.16.M88.4 R68, [R5] ;  /* 0x000000000544183b */ /* 0x0007280000000200 */
[----:B------:R3:W1:Y:S04]  /*59f0*/  @P1 LDSM.16.M88.4 R76, [R4] ;  /* 0x00000000044c183b */ /* 0x0006680000000200 */
[----:B------:R3:W1:Y:S04]  /*5a00*/  @P1 LDSM.16.M88.4 R56, [R66+UR48+0x400] ;  /* 0x000400304238183b */ /* 0x0006680008000200 */
[----:B------:R3:W1:Y:S02]  /*5a10*/  @P1 LDSM.16.M88.4 R60, [R106+0x400] ;  /* 0x000400006a3c183b */ /* 0x0006640000000200 */
.L_x_91:
[----:B------:R-:W-:Y:S05]  /*5a20*/  BSYNC B1 ;  /* 0x0000000000017941 */ /* 0x000fea0003800000 */
.L_x_90:
[----:B-1----:R-:W-:Y:S04]  /*5a30*/  SHF.R.U32.HI R0, RZ, 0x15, R48 ;  /* 0x00000015ff007819 */ /* 0x002fe80000011630 */
[----:B------:R-:W-:Y:S01]  /*5a40*/  LOP3.LUT P1, RZ, R0, 0x3, R93, 0x48, !PT ;  /* 0x0000000300ff7812 */ /* 0x000fe2000782485d */
[----:B------:R-:W-:Y:S01]  /*5a50*/  @!UPT UIADD3 URZ, UPT, UPT, URZ, URZ, URZ ;  /* 0x000000fffffff290 */ /* 0x000fe2000fffe0ff */
[----:B--2---:R-:W-:Y:S11]  /*5a60*/  @P0 BRA `(.L_x_95) ;  /* 0x0000000000080947 */ /* 0x004ff60003800000 */
[----:B------:R-:W1:Y:S02]  /*5a70*/  SYNCS.PHASECHK.TRANS64.TRYWAIT P0, [R64+URZ+0xb0], R2 ;  /* 0x0000b002400075a7 */ /* 0x000e6400080011ff */
[----:B-1----:R-:W-:Y:S05]  /*5a80*/  @!P0 BRA `(.L_x_96) ;  /* 0x0000003c00588947 */ /* 0x002fea0003800000 */
.L_x_95:
[----:B------:R-:W-:Y:S05]  /*5a90*/  @!P1 BRA `(.L_x_97) ;  /* 0x0000000000409947 */ /* 0x000fea0003800000 */
[----:B------:R-:W3:Y:S01]  /*5aa0*/  LDCU.64 UR8, c[0x4][0x70] ;  /* 0x01000e00ff0877ac */ /* 0x000ee20008000a00 */
[----:B------:R-:W-:Y:S01]  /*5ab0*/  MOV R3, 0x0 ;  /* 0x0000000000037802 */ /* 0x000fe20000000f00 */
[----:B------:R-:W-:Y:S02]  /*5ac0*/  HFMA2 R12, -RZ, RZ, 0, 5.9604644775390625e-08 ;  /* 0x00000001ff0c7431 */ /* 0x000fe400000001ff */
[----:B------:R-:W-:Y:S02]  /*5ad0*/  IMAD.MOV.U32 R8, RZ, RZ, 0x192 ;  /* 0x00000192ff087424 */ /* 0x000fe400078e00ff */
[----:B------:R-:W-:Y:S01]  /*5ae0*/  IMAD.MOV.U32 R13, RZ, RZ, RZ ;  /* 0x000000ffff0d7224 */ /* 0x000fe200078e00ff */
[----:B------:R-:W2:Y:S01]  /*5af0*/  LDCU.64 UR6, c[0x4][0x78] ;  /* 0x01000f00ff0677ac */ /* 0x000ea20008000a00 */
[----:B-1----:R-:W1:Y:S01]  /*5b00*/  LDC.64 R2, c[0x4][R3] ;  /* 0x0100000003027b82 */ /* 0x002e620000000a00 */
[----:B------:R-:W5:Y:S01]  /*5b10*/  LDCU.64 UR4, c[0x4][0x10] ;  /* 0x01000200ff0477ac */ /* 0x000f620008000a00 */
[----:B---3--:R-:W-:Y:S01]  /*5b20*/  MOV R5, UR9 ;  /* 0x0000000900057c02 */ /* 0x008fe20008000f00 */
[----:B------:R-:W-:Y:S01]  /*5b30*/  IMAD.U32 R4, RZ, RZ, UR8 ;  /* 0x00000008ff047e24 */ /* 0x000fe2000f8e00ff */
[----:B--2---:R-:W-:Y:S01]  /*5b40*/  MOV R7, UR7 ;  /* 0x0000000700077c02 */ /* 0x004fe20008000f00 */
[----:B------:R-:W-:Y:S01]  /*5b50*/  IMAD.U32 R6, RZ, RZ, UR6 ;  /* 0x00000006ff067e24 */ /* 0x000fe2000f8e00ff */
[----:B-----5:R-:W-:Y:S01]  /*5b60*/  MOV R11, UR5 ;  /* 0x00000005000b7c02 */ /* 0x020fe20008000f00 */
[----:B------:R-:W-:Y:S02]  /*5b70*/  IMAD.U32 R10, RZ, RZ, UR4 ;  /* 0x00000004ff0a7e24 */ /* 0x000fe4000f8e00ff */
[----:B------:R-:W-:Y:S07]  /*5b80*/  LEPC R20, `(.L_x_97) ;  /* 0x000000001014794e */ /* 0x000fee0000000000 */
[----:B-1--4-:R-:W-:Y:S05]  /*5b90*/  CALL.ABS.NOINC R2 ;  /* 0x0000000002007343 */ /* 0x012fea0003c00000 */
.L_x_97:
[----:B------:R-:W-:Y:S05]  /*5ba0*/  WARPSYNC.ALL ;  /* 0x0000000000007948 */ /* 0x000fea0003800000 */
[----:B------:R-:W-:Y:S01]  /*5bb0*/  R2UR UR4, R48 ;  /* 0x00000000300472ca */ /* 0x000fe200000e0000 */
[--C-:B------:R-:W-:Y:S01]  /*5bc0*/  HADD2.F32 R50, -RZ, R56.reuse.H0_H0 ;  /* 0x20000038ff327230 */ /* 0x100fe20000004100 */
[----:B------:R-:W-:Y:S01]  /*5bd0*/  SHF.L.U32 R73, R100, 0x1, RZ ;  /* 0x0000000164497819 */ /* 0x000fe200000006ff */
[----:B------:R-:W-:Y:S01]  /*5be0*/  HADD2.F32 R51, -RZ, R56.H1_H1 ;  /* 0x30000038ff337230 */ /* 0x000fe20000004100 */
[----:B------:R-:W-:Y:S01]  /*5bf0*/  ISETP.NE.AND P0, PT, R101, RZ, PT ;  /* 0x000000ff6500720c */ /* 0x000fe20003f05270 */
[--C-:B------:R-:W-:Y:S01]  /*5c00*/  HADD2.F32 R52, -RZ, R57.reuse.H0_H0 ;  /* 0x20000039ff347230 */ /* 0x100fe20000004100 */
[----:B------:R-:W-:Y:S01]  /*5c10*/  IADD3 R108, PT, PT, R108, R73, RZ ;  /* 0x000000496c6c7210 */ /* 0x000fe20007ffe0ff */
[----:B------:R-:W-:Y:S03]  /*5c20*/  BSSY.RECONVERGENT B0, `(.L_x_98) ;  /* 0x0000086000007945 */ /* 0x000fe60003800200 */
[----:B------:R-:W-:Y:S03]  /*5c30*/  IADD3 R109, PT, PT, R99, R108, RZ ;  /* 0x0000006c636d7210 */ /* 0x000fe60007ffe0ff */
[----:B---3--:R-:W2:Y:S02]  /*5c40*/  LDTM.16dp256bit.x8 R4, tmem[UR4] ;  /* 0x00000004000479ee */ /* 0x008ea400081a0000 */
[C---:B--2---:R-:W-:Y:S01]  /*5c50*/  FMUL R0, R47.reuse, R4 ;  /* 0x000000042f007220 */ /* 0x044fe20000400000 */
[C---:B-1----:R-:W-:Y:S01]  /*5c60*/  FMUL R2, R47.reuse, R5 ;  /* 0x000000052f027220 */ /* 0x042fe20000400000 */
[C---:B------:R-:W-:Y:S01]  /*5c70*/  FMUL R4, R47.reuse, R8 ;  /* 0x000000082f047220 */ /* 0x040fe20000400000 */
[----:B------:R-:W-:Y:S01]  /*5c80*/  FMUL R3, R47, R6 ;  /* 0x000000062f037220 */ /* 0x000fe20000400000 */
[C---:B------:R-:W-:Y:S01]  /*5c90*/  FFMA R0, R49.reuse, R50, R0 ;  /* 0x0000003231007223 */ /* 0x040fe20000000000 */
[----:B------:R-:W-:Y:S01]  /*5ca0*/  FFMA R2, R49, R51, R2 ;  /* 0x0000003331027223 */ /* 0x000fe20000000002 */
[C---:B------:R-:W-:Y:S01]  /*5cb0*/  FMUL R5, R47.reuse, R9 ;  /* 0x000000092f057220 */ /* 0x040fe20000400000 */
        /* <DEDUP_REMOVED lines=16> */
[----:B------:R-:W-:Y:S02]  /*5dc0*/  HADD2.F32 R32, -RZ, R57.H1_H1 ;  /* 0x30000039ff207230 */ /* 0x000fe40000004100 */
[C---:B------:R-:W-:Y:S01]  /*5dd0*/  FMUL R26, R47.reuse, R30 ;  /* 0x0000001e2f1a7220 */ /* 0x040fe20000400000 */
[----:B------:R-:W-:Y:S01]  /*5de0*/  FMUL R29, R47, R33 ;  /* 0x000000212f1d7220 */ /* 0x000fe20000400000 */
[--C-:B------:R-:W-:Y:S02]  /*5df0*/  HADD2.F32 R33, -RZ, R58.reuse.H0_H0 ;  /* 0x2000003aff217230 */ /* 0x100fe40000004100 */
[----:B------:R-:W-:Y:S01]  /*5e00*/  FFMA R3, R49, R52, R3 ;  /* 0x0000003431037223 */ /* 0x000fe20000000003 */
[C---:B------:R-:W-:Y:S01]  /*5e10*/  FMUL R7, R47.reuse, R7 ;  /* 0x000000072f077220 */ /* 0x040fe20000400000 */
[----:B------:R-:W-:Y:S01]  /*5e20*/  FMUL R30, R47, R34 ;  /* 0x000000222f1e7220 */ /* 0x000fe20000400000 */
[----:B------:R-:W-:Y:S01]  /*5e30*/  HADD2.F32 R34, -RZ, R58.H1_H1 ;  /* 0x3000003aff227230 */ /* 0x000fe20000004100 */
[----:B------:R-:W-:Y:S01]  /*5e40*/  F2FP.F16.F32.PACK_AB R52, R2, R0 ;  /* 0x000000000234723e */ /* 0x000fe200000000ff */
[--C-:B------:R-:W-:Y:S02]  /*5e50*/  HADD2.F32 R0, -RZ, R59.reuse.H0_H0 ;  /* 0x2000003bff007230 */ /* 0x100fe40000004100 */
[C---:B------:R-:W-:Y:S01]  /*5e60*/  FFMA R7, R49.reuse, R32, R7 ;  /* 0x0000002031077223 */ /* 0x040fe20000000007 */
[----:B------:R-:W-:Y:S02]  /*5e70*/  HADD2.F32 R2, -RZ, R59.H1_H1 ;  /* 0x3000003bff027230 */ /* 0x000fe40000004100 */
[C---:B------:R-:W-:Y:S01]  /*5e80*/  FFMA R4, R49.reuse, R33, R4 ;  /* 0x0000002131047223 */ /* 0x040fe20000000004 */
[C---:B------:R-:W-:Y:S01]  /*5e90*/  FFMA R5, R49.reuse, R34, R5 ;  /* 0x0000002231057223 */ /* 0x040fe20000000005 */
[----:B------:R-:W-:Y:S01]  /*5ea0*/  FFMA R6, R49, R0, R6 ;  /* 0x0000000031067223 */ /* 0x000fe20000000006 */
[--C-:B------:R-:W-:Y:S02]  /*5eb0*/  HADD2.F32 R0, -RZ, R60.reuse.H0_H0 ;  /* 0x2000003cff007230 */ /* 0x100fe40000004100 */
[----:B------:R-:W-:Y:S01]  /*5ec0*/  FMUL R11, R47, R11 ;  /* 0x0000000b2f0b7220 */ /* 0x000fe20000400000 */
[----:B------:R-:W-:Y:S01]  /*5ed0*/  F2FP.F16.F32.PACK_AB R53, R7, R3 ;  /* 0x000000030735723e */ /* 0x000fe200000000ff */
[--C-:B------:R-:W-:Y:S02]  /*5ee0*/  HADD2.F32 R3, -RZ, R61.reuse.H0_H0 ;  /* 0x2000003dff037230 */ /* 0x100fe40000004100 */
[----:B------:R-:W-:Y:S01]  /*5ef0*/  FMUL R15, R47, R15 ;  /* 0x0000000f2f0f7220 */ /* 0x000fe20000400000 */
[C---:B------:R-:W-:Y:S01]  /*5f00*/  FFMA R11, R49.reuse, R2, R11 ;  /* 0x00000002310b7223 */ /* 0x040fe2000000000b */
[----:B------:R-:W-:Y:S02]  /*5f10*/  HADD2.F32 R2, -RZ, R60.H1_H1 ;  /* 0x3000003cff027230 */ /* 0x000fe40000004100 */
[----:B------:R-:W-:Y:S01]  /*5f20*/  FFMA R8, R49, R0, R8 ;  /* 0x0000000031087223 */ /* 0x000fe20000000008 */
[----:B------:R-:W-:Y:S02]  /*5f30*/  HADD2.F32 R0, -RZ, R61.H1_H1 ;  /* 0x3000003dff007230 */ /* 0x000fe40000004100 */
[C---:B------:R-:W-:Y:S01]  /*5f40*/  FMUL R19, R47.reuse, R19 ;  /* 0x000000132f137220 */ /* 0x040fe20000400000 */
[----:B------:R-:W-:Y:S01]  /*5f50*/  FMUL R23, R47, R23 ;  /* 0x000000172f177220 */ /* 0x000fe20000400000 */
[C---:B------:R-:W-:Y:S01]  /*5f60*/  FFMA R9, R49.reuse, R2, R9 ;  /* 0x0000000231097223 */ /* 0x040fe20000000009 */
[--C-:B------:R-:W-:Y:S02]  /*5f70*/  HADD2.F32 R2, -RZ, R62.reuse.H0_H0 ;  /* 0x2000003eff027230 */ /* 0x100fe40000004100 */
[C---:B------:R-:W-:Y:S01]  /*5f80*/  FFMA R10, R49.reuse, R3, R10 ;  /* 0x00000003310a7223 */ /* 0x040fe2000000000a */
[--C-:B------:R-:W-:Y:S02]  /*5f90*/  HADD2.F32 R3, -RZ, R63.reuse.H0_H0 ;  /* 0x2000003fff037230 */ /* 0x100fe40000004100 */
[C---:B------:R-:W-:Y:S01]  /*5fa0*/  FFMA R15, R49.reuse, R0, R15 ;  /* 0x00000000310f7223 */ /* 0x040fe2000000000f */
[----:B------:R-:W-:Y:S02]  /*5fb0*/  HADD2.F32 R0, -RZ, R62.H1_H1 ;  /* 0x3000003eff007230 */ /* 0x000fe40000004100 */
[----:B------:R-:W-:Y:S01]  /*5fc0*/  FFMA R12, R49, R2, R12 ;  /* 0x00000002310c7223 */ /* 0x000fe2000000000c */
[--C-:B----4-:R-:W-:Y:S02]  /*5fd0*/  HADD2.F32 R2, -RZ, R68.reuse.H0_H0 ;  /* 0x20000044ff027230 */ /* 0x110fe40000004100 */
[C---:B------:R-:W-:Y:S01]  /*5fe0*/  FMUL R27, R47.reuse, R27 ;  /* 0x0000001b2f1b7220 */ /* 0x040fe20000400000 */
[----:B------:R-:W-:Y:S01]  /*5ff0*/  FMUL R31, R47, R31 ;  /* 0x0000001f2f1f7220 */ /* 0x000fe20000400000 */
[C---:B------:R-:W-:Y:S01]  /*6000*/  FFMA R13, R49.reuse, R0, R13 ;  /* 0x00000000310d7223 */ /* 0x040fe2000000000d */
[----:B------:R-:W-:Y:S02]  /*6010*/  HADD2.F32 R0, -RZ, R63.H1_H1 ;  /* 0x3000003fff007230 */ /* 0x000fe40000004100 */
[----:B------:R-:W-:Y:S01]  /*6020*/  FFMA R14, R49, R3, R14 ;  /* 0x00000003310e7223 */ /* 0x000fe2000000000e */
[----:B------:R-:W-:Y:S01]  /*6030*/  HADD2.F32 R3, -RZ, R68.H1_H1 ;  /* 0x30000044ff037230 */ /* 0x000fe20000004100 */
[----:B------:R-:W-:Y:S01]  /*6040*/  F2FP.F16.F32.PACK_AB R54, R5, R4 ;  /* 0x000000040536723e */ /* 0x000fe200000000ff */
[----:B------:R-:W-:Y:S02]  /*6050*/  HADD2.F32 R4, -RZ, R79.H0_H0 ;  /* 0x2000004fff047230 */ /* 0x000fe40000004100 */
[C---:B------:R-:W-:Y:S01]  /*6060*/  FFMA R19, R49.reuse, R0, R19 ;  /* 0x0000000031137223 */ /* 0x040fe20000000013 */
[--C-:B------:R-:W-:Y:S02]  /*6070*/  HADD2.F32 R0, -RZ, R69.reuse.H0_H0 ;  /* 0x20000045ff007230 */ /* 0x100fe40000004100 */
[C---:B------:R-:W-:Y:S01]  /*6080*/  FFMA R16, R49.reuse, R2, R16 ;  /* 0x0000000231107223 */ /* 0x040fe20000000010 */
[----:B------:R-:W-:Y:S01]  /*6090*/  FFMA R17, R49, R3, R17 ;  /* 0x0000000331117223 */ /* 0x000fe20000000011 */
[----:B------:R-:W-:Y:S01]  /*60a0*/  HADD2.F32 R2, -RZ, R69.H1_H1 ;  /* 0x30000045ff027230 */ /* 0x000fe20000004100 */
[----:B------:R-:W-:Y:S01]  /*60b0*/  F2FP.F16.F32.PACK_AB R55, R11, R6 ;  /* 0x000000060b37723e */ /* 0x000fe200000000ff */
[----:B------:R-:W-:Y:S01]  /*60c0*/  FFMA R18, R49, R0, R18 ;  /* 0x0000000031127223 */ /* 0x000fe20000000012 */
[--C-:B------:R-:W-:Y:S01]  /*60d0*/  HADD2.F32 R0, -RZ, R70.reuse.H0_H0 ;  /* 0x20000046ff007230 */ /* 0x100fe20000004100 */
[----:B------:R-:W-:Y:S01]  /*60e0*/  F2FP.F16.F32.PACK_AB R8, R9, R8 ;  /* 0x000000080908723e */ /* 0x000fe200000000ff */
[C---:B------:R-:W-:Y:S01]  /*60f0*/  FFMA R23, R49.reuse, R2, R23 ;  /* 0x0000000231177223 */ /* 0x040fe20000000017 */
[----:B------:R1:W-:Y:S01]  /*6100*/  STSM.16.M88.4 [R107+0x400], R52 ;  /* 0x000400346b007844 */ /* 0x0003e20000000200 */
[----:B------:R-:W-:Y:S02]  /*6110*/  HADD2.F32 R2, -RZ, R70.H1_H1 ;  /* 0x30000046ff027230 */ /* 0x000fe40000004100 */
[----:B------:R-:W-:Y:S01]  /*6120*/  FFMA R20, R49, R0, R20 ;  /* 0x0000000031147223 */ /* 0x000fe20000000014 */
[--C-:B------:R-:W-:Y:S01]  /*6130*/  HADD2.F32 R3, -RZ, R71.reuse.H0_H0 ;  /* 0x20000047ff037230 */ /* 0x100fe20000004100 */
[----:B------:R-:W-:Y:S01]  /*6140*/  F2FP.F16.F32.PACK_AB R9, R15, R10 ;  /* 0x0000000a0f09723e */ /* 0x000fe200000000ff */
[----:B------:R-:W-:Y:S02]  /*6150*/  HADD2.F32 R0, -RZ, R71.H1_H1 ;  /* 0x30000047ff007230 */ /* 0x000fe40000004100 */
[C---:B------:R-:W-:Y:S01]  /*6160*/  FFMA R21, R49.reuse, R2, R21 ;  /* 0x0000000231157223 */ /* 0x040fe20000000015 */
[--C-:B------:R-:W-:Y:S02]  /*6170*/  HADD2.F32 R2, -RZ, R76.reuse.H0_H0 ;  /* 0x2000004cff027230 */ /* 0x100fe40000004100 */
[C---:B------:R-:W-:Y:S01]  /*6180*/  FFMA R22, R49.reuse, R3, R22 ;  /* 0x0000000331167223 */ /* 0x040fe20000000016 */
[--C-:B------:R-:W-:Y:S02]  /*6190*/  HADD2.F32 R3, -RZ, R77.reuse.H0_H0 ;  /* 0x2000004dff037230 */ /* 0x100fe40000004100 */
[C---:B------:R-:W-:Y:S01]  /*61a0*/  FFMA R27, R49.reuse, R0, R27 ;  /* 0x00000000311b7223 */ /* 0x040fe2000000001b */
[----:B------:R-:W-:Y:S02]  /*61b0*/  HADD2.F32 R0, -RZ, R76.H1_H1 ;  /* 0x3000004cff007230 */ /* 0x000fe40000004100 */
[----:B------:R-:W-:Y:S01]  /*61c0*/  FFMA R24, R49, R2, R24 ;  /* 0x0000000231187223 */ /* 0x000fe20000000018 */
[--C-:B------:R-:W-:Y:S02]  /*61d0*/  HADD2.F32 R2, -RZ, R78.reuse.H0_H0 ;  /* 0x2000004eff027230 */ /* 0x100fe40000004100 */
[----:B------:R-:W-:Y:S01]  /*61e0*/  FMUL R35, R47, R35 ;  /* 0x000000232f237220 */ /* 0x000fe20000400000 */
[----:B------:R-:W-:Y:S01]  /*61f0*/  F2FP.F16.F32.PACK_AB R10, R13, R12 ;  /* 0x0000000c0d0a723e */ /* 0x000fe200000000ff */
[C---:B------:R-:W-:Y:S01]  /*6200*/  FFMA R25, R49.reuse, R0, R25 ;  /* 0x0000000031197223 */ /* 0x040fe20000000019 */
[----:B------:R-:W-:Y:S02]  /*6210*/  HADD2.F32 R0, -RZ, R77.H1_H1 ;  /* 0x3000004dff007230 */ /* 0x000fe40000004100 */
[----:B------:R-:W-:Y:S01]  /*6220*/  FFMA R26, R49, R3, R26 ;  /* 0x00000003311a7223 */ /* 0x000fe2000000001a */
[----:B------:R-:W-:Y:S01]  /*6230*/  HADD2.F32 R3, -RZ, R78.H1_H1 ;  /* 0x3000004eff037230 */ /* 0x000fe20000004100 */
[----:B------:R-:W-:Y:S01]  /*6240*/  F2FP.F16.F32.PACK_AB R11, R19, R14 ;  /* 0x0000000e130b723e */ /* 0x000fe200000000ff */
[C---:B------:R-:W-:Y:S01]  /*6250*/  FFMA R31, R49.reuse, R0, R31 ;  /* 0x00000000311f7223 */ /* 0x040fe2000000001f */
[----:B------:R-:W-:Y:S02]  /*6260*/  HADD2.F32 R0, -RZ, R79.H1_H1 ;  /* 0x3000004fff007230 */ /* 0x000fe40000004100 */
[C---:B------:R-:W-:Y:S01]  /*6270*/  FFMA R28, R49.reuse, R2, R28 ;  /* 0x00000002311c7223 */ /* 0x040fe2000000001c */
[----:B------:R1:W-:Y:S01]  /*6280*/  STSM.16.M88.4 [R106+0x400], R8 ;  /* 0x000400086a007844 */ /* 0x0003e20000000200 */
[----:B------:R-:W-:Y:S01]  /*6290*/  FFMA R29, R49, R3, R29 ;  /* 0x00000003311d7223 */ /* 0x000fe2000000001d */
[----:B------:R-:W-:Y:S01]  /*62a0*/  F2FP.F16.F32.PACK_AB R16, R17, R16 ;  /* 0x000000101110723e */ /* 0x000fe200000000ff */
[----:B------:R-:W-:Y:S01]  /*62b0*/  FFMA R30, R49, R4, R30 ;  /* 0x00000004311e7223 */ /* 0x000fe2000000001e */
[----:B------:R-:W-:Y:S01]  /*62c0*/  F2FP.F16.F32.PACK_AB R17, R23, R18 ;  /* 0x000000121711723e */ /* 0x000fe200000000ff */
[----:B------:R-:W-:Y:S01]  /*62d0*/  FFMA R35, R49, R0, R35 ;  /* 0x0000000031237223 */ /* 0x000fe20000000023 */
[----:B------:R-:W-:Y:S02]  /*62e0*/  F2FP.F16.F32.PACK_AB R18, R21, R20 ;  /* 0x000000141512723e */ /* 0x000fe400000000ff */
[----:B------:R-:W-:Y:S02]  /*62f0*/  F2FP.F16.F32.PACK_AB R19, R27, R22 ;  /* 0x000000161b13723e */ /* 0x000fe400000000ff */
[----:B------:R-:W-:Y:S02]  /*6300*/  F2FP.F16.F32.PACK_AB R24, R25, R24 ;  /* 0x000000181918723e */ /* 0x000fe400000000ff */
[----:B------:R-:W-:Y:S01]  /*6310*/  F2FP.F16.F32.PACK_AB R25, R31, R26 ;  /* 0x0000001a1f19723e */ /* 0x000fe200000000ff */
[----:B------:R1:W-:Y:S01]  /*6320*/  STSM.16.M88.4 [R108], R16 ;  /* 0x000000106c007844 */ /* 0x0003e20000000200 */
[----:B------:R-:W-:Y:S02]  /*6330*/  F2FP.F16.F32.PACK_AB R26, R29, R28 ;  /* 0x0000001c1d1a723e */ /* 0x000fe400000000ff */
[----:B------:R-:W-:Y:S05]  /*6340*/  F2FP.F16.F32.PACK_AB R27, R35, R30 ;  /* 0x0000001e231b723e */ /* 0x000fea00000000ff */
[----:B------:R1:W-:Y:S01]  /*6350*/  STSM.16.M88.4 [R109], R24 ;  /* 0x000000186d007844 */ /* 0x0003e20000000200 */
[----:B------:R-:W-:Y:S01]  /*6360*/  @!PT LDS RZ, [RZ] ;  /* 0x00000000fffff984 */ /* 0x000fe20000000800 */
[----:B------:R-:W-:Y:S01]  /*6370*/  @!PT LDS RZ, [RZ] ;  /* 0x00000000fffff984 */ /* 0x000fe20000000800 */
[----:B------:R-:W-:Y:S01]  /*6380*/  @!PT LDS RZ, [RZ] ;  /* 0x00000000fffff984 */ /* 0x000fe20000000800 */
[----:B------:R-:W-:Y:S01]  /*6390*/  @!PT LDS RZ, [RZ] ;  /* 0x00000000fffff984 */ /* 0x000fe20000000800 */
[----:B------:R2:W-:Y:S07]  /*63a0*/  MEMBAR.ALL.CTA ;  /* 0x0000000000007992 */ /* 0x0005ee0000008000 */
[----:B--2---:R-:W2:Y:S02]  /*63b0*/  FENCE.VIEW.ASYNC.S ;  /* 0x00000000000073c6 */ /* 0x004ea40000000000 */
[----:B--2---:R-:W-:Y:S06]  /*63c0*/  BAR.SYNC.DEFER_BLOCKING 0x1, 0x80 ;  /* 0x0042000000007b1d */ /* 0x004fec0000010000 */
[----:B------:R-:W-:Y:S05]  /*63d0*/  @P0 BRA `(.L_x_99) ;  /* 0x0000000000280947 */ /* 0x000fea0003800000 */
[----:B------:R-:W-:Y:S02]  /*63e0*/  UIADD3 UR4, UPT, UPT, UR48, 0x400, URZ ;  /* 0x0000040030047890 */ /* 0x000fe4000fffe0ff */
[----:B------:R-:W-:Y:S01]  /*63f0*/  UIADD3 UR6, UP0, UPT, UR52, 0x680, URZ ;  /* 0x0000068034067890 */ /* 0x000fe2000ff1e0ff */
[----:B------:R-:W-:Y:S03]  /*6400*/  UMOV UR43, UR36 ;  /* 0x00000024002b7c82 */ /* 0x000fe60008000000 */
[----:B------:R-:W-:Y:S01]  /*6410*/  MOV R94, UR4 ;  /* 0x00000004005e7c02 */ /* 0x000fe20008000f00 */
[----:B------:R-:W-:Y:S03]  /*6420*/  UIADD3.X UR7, UPT, UPT, URZ, UR53, URZ, UP0, !UPT ;  /* 0x00000035ff077290 */ /* 0x000fe600087fe4ff */
[----:B------:R-:W-:Y:S11]  /*6430*/  R2UR UR40, R94 ;  /* 0x000000005e2872ca */ /* 0x000ff600000e0000 */
[----:B------:R-:W-:Y:S02]  /*6440*/  @!UPT UIADD3 URZ, UPT, UPT, URZ, URZ, URZ ;  /* 0x000000fffffff290 */ /* 0x000fe4000fffe0ff */
[----:B------:R2:W-:Y:S01]  /*6450*/  UTMASTG.3D [UR40], [UR6] ;  /* 0x00000028060073b5 */ /* 0x0005e20008010000 */
[----:B------:R0:W-:Y:S01]  /*6460*/  UTMACMDFLUSH ;  /* 0x00000000000079b7 */ /* 0x0001e20000000000 */
[----:B--2---:R-:W-:Y:S04]  /*6470*/  DEPBAR.LE SB0, 0x1 ;  /* 0x000080400000791a */ /* 0x004fe80000000000 */
.L_x_99:
[----:B------:R-:W-:Y:S05]  /*6480*/  BSYNC.RECONVERGENT B0 ;  /* 0x0000000000007941 */ /* 0x000fea0003800200 */
.L_x_98:
[----:B------:R-:W-:Y:S01]  /*6490*/  BAR.SYNC.DEFER_BLOCKING 0x1, 0x80 ;  /* 0x0042000000007b1d */ /* 0x000fe20000010000 */
[----:B------:R-:W-:Y:S01]  /*64a0*/  ISETP.NE.AND P1, PT, R105, RZ, PT ;  /* 0x000000ff6900720c */ /* 0x000fe20003f25270 */
[----:B------:R-:W-:Y:S01]  /*64b0*/  UISETP.NE.AND UP0, UPT, UR49, URZ, UPT ;  /* 0x000000ff3100728c */ /* 0x000fe2000bf05270 */
[----:B------:R-:W-:Y:S11]  /*64c0*/  LEA R2, R65, UR48, 0x3 ;  /* 0x0000003041027c11 */ /* 0x000ff6000f8e18ff */
[----:B------:R-:W-:Y:S01]  /*64d0*/  @P1 SHF.L.U32 R3, R98, 0x1f, RZ ;  /* 0x0000001f62031819 */ /* 0x000fe200000006ff */
[----:B------:R-:W-:Y:S06]  /*64e0*/  BRA.U !UP0, `(.L_x_100) ;  /* 0x0000000108247547 */ /* 0x000fec000b800000 */
[----:B------:R-:W-:Y:S01]  /*64f0*/  IMAD.U32 R4, RZ, RZ, UR51 ;  /* 0x00000033ff047e24 */ /* 0x000fe2000f8e00ff */
[----:B------:R-:W-:Y:S01]  /*6500*/  MOV R0, UR37 ;  /* 0x0000002500007c02 */ /* 0x000fe20008000f00 */
[----:B------:R-:W-:Y:S03]  /*6510*/  UIADD3 UR51, UPT, UPT, UR51, 0x1, URZ ;  /* 0x0000000133337890 */ /* 0x000fe6000fffe0ff */
[----:B------:R-:W-:Y:S01]  /*6520*/  @P1 LEA R4, R4, UR48, 0x3 ;  /* 0x0000003004041c11 */ /* 0x000fe2000f8e18ff */
[----:B------:R-:W-:Y:S04]  /*6530*/  UISETP.NE.AND UP0, UPT, UR51, 0x4, UPT ;  /* 0x000000043300788c */ /* 0x000fe8000bf05270 */
[----:B------:R-:W-:Y:S01]  /*6540*/  @P1 VIADD R4, R4, 0x60 ;  /* 0x0000006004041836 */ /* 0x000fe20000000000 */
[----:B------:R-:W-:Y:S04]  /*6550*/  USEL UR51, UR51, URZ, UP0 ;  /* 0x000000ff33337287 */ /* 0x000fe80008000000 */
[----:B------:R-:W-:Y:S04]  /*6560*/  @P1 PRMT R0, R0, 0x654, R4 ;  /* 0x0000065400001816 */ /* 0x000fe80000000004 */
[----:B------:R2:W-:Y:S04]  /*6570*/  @P1 SYNCS.ARRIVE.TRANS64.RED.A1T0 RZ, [R0+URZ], RZ ;  /* 0x000000ff00ff19a7 */ /* 0x0005e800081004ff */
.L_x_100:
[----:B------:R-:W3:Y:S01]  /*6580*/  @P1 SYNCS.PHASECHK.TRANS64.TRYWAIT P0, [R2+URZ+0x40], R3 ;  /* 0x00004003020015a7 */ /* 0x000ee200080011ff */
[----:B------:R-:W-:Y:S01]  /*6590*/  BSSY B1, `(.L_x_101) ;  /* 0x0000017000017945 */ /* 0x000fe20003800000 */
[----:B---3--:R-:W-:Y:S03]  /*65a0*/  @P1 SEL R67, RZ, 0x1, !P0 ;  /* 0x00000001ff431807 */ /* 0x008fe60004000000 */
[----:B------:R-:W-:Y:S05]  /*65b0*/  @!P1 BRA `(.L_x_102) ;  /* 0x0000000000509947 */ /* 0x000fea0003800000 */
[----:B------:R-:W-:Y:S01]  /*65c0*/  ISETP.NE.AND P1, PT, R72, RZ, PT ;  /* 0x000000ff4800720c */ /* 0x000fe20003f25270 */
[----:B------:R-:W-:Y:S01]  /*65d0*/  BSSY B0, `(.L_x_103) ;  /* 0x000000a000007945 */ /* 0x000fe20003800000 */
[----:B------:R-:W-:Y:S11]  /*65e0*/  ISETP.NE.AND P0, PT, R67, RZ, PT ;  /* 0x000000ff4300720c */ /* 0x000ff60003f05270 */
[----:B------:R-:W-:Y:S04]  /*65f0*/  @P1 IMAD R5, R65, 0x2000, R66 ;  /* 0x0000200041051824 */ /* 0x000fe800078e0242 */
[----:B------:R-:W-:Y:S05]  /*6600*/  @P1 VIADD R4, R5, UR48 ;  /* 0x0000003005041c36 */ /* 0x000fea0008000000 */
[----:B------:R-:W-:Y:S01]  /*6610*/  @P1 IADD3 R3, PT, PT, R73, R4, RZ ;  /* 0x0000000449031210 */ /* 0x000fe20007ffe0ff */
[----:B------:R-:W-:Y:S01]  /*6620*/  @P1 IMAD.IADD R4, R99, 0x1, R4 ;  /* 0x0000000163041824 */ /* 0x000fe200078e0204 */
[----:B------:R-:W-:Y:S06]  /*6630*/  @P0 BRA `(.L_x_104) ;  /* 0x00000000000c0947 */ /* 0x000fec0003800000 */
[----:B--2---:R-:W-:Y:S04]  /*6640*/  SHF.L.U32 R0, R98, 0x1f, RZ ;  /* 0x0000001f62007819 */ /* 0x004fe800000006ff */
[----:B------:R-:W2:Y:S02]  /*6650*/  SYNCS.PHASECHK.TRANS64.TRYWAIT P0, [R2+URZ+0x40], R0 ;  /* 0x00004000020075a7 */ /* 0x000ea400080011ff */
[----:B--2---:R-:W-:Y:S05]  /*6660*/  @!P0 BRA `(.L_x_105) ;  /* 0x0000003000748947 */ /* 0x004fea0003800000 */
.L_x_104:
[----:B------:R-:W-:Y:S05]  /*6670*/  BSYNC B0 ;  /* 0x0000000000007941 */ /* 0x000fea0003800000 */
.L_x_103:
[----:B------:R-:W-:Y:S02]  /*6680*/  ISETP.NE.AND P0, PT, R72, RZ, PT ;  /* 0x000000ff4800720c */ /* 0x000fe40003f05270 */
[----:B------:R-:W-:Y:S11]  /*6690*/  IADD3 R65, PT, PT, R65, 0x1, RZ ;  /* 0x0000000141417810 */ /* 0x000ff60007ffe0ff */
[----:B--2---:R-:W-:Y:S01]  /*66a0*/  @P0 IMAD.IADD R0, R99, 0x1, R3 ;  /* 0x0000000163000824 */ /* 0x004fe200078e0203 */
[----:B------:R-:W-:Y:S05]  /*66b0*/  @P0 WARPSYNC.ALL ;  /* 0x0000000000000948 */ /* 0x000fea0003800000 */
[----:B------:R3:W4:Y:S04]  /*66c0*/  @P0 LDSM.16.M88.4 R56, [R5+UR48+0x400] ;  /* 0x000400300538083b */ /* 0x0007280008000200 */
[----:B------:R3:W2:Y:S04]  /*66d0*/  @P0 LDSM.16.M88.4 R60, [R4+0x400] ;  /* 0x00040000043c083b */ /* 0x0006a80000000200 */
[----:B------:R3:W1:Y:S04]  /*66e0*/  @P0 LDSM.16.M88.4 R68, [R3+0x400] ;  /* 0x000400000344083b */ /* 0x0006680000000200 */
[----:B------:R3:W1:Y:S02]  /*66f0*/  @P0 LDSM.16.M88.4 R76, [R0+0x400] ;  /* 0x00040000004c083b */ /* 0x0006640000000200 */
.L_x_102:
[----:B------:R-:W-:Y:S05]  /*6700*/  BSYNC B1 ;  /* 0x0000000000017941 */ /* 0x000fea0003800000 */
.L_x_101:
[----:B--23--:R-:W-:Y:S05]  /*6710*/  VIADD R0, R48, 0x40 ;  /* 0x0000004030007836 */ /* 0x00cfea0000000000 */
[----:B------:R-:W-:Y:S04]  /*6720*/  SHF.R.U32.HI R0, RZ, 0x15, R0 ;  /* 0x00000015ff007819 */ /* 0x000fe80000011600 */
[----:B------:R-:W-:Y:S11]  /*6730*/  LOP3.LUT P0, RZ, R0, 0x3, R93, 0x48, !PT ;  /* 0x0000000300ff7812 */ /* 0x000ff6000780485d */
[----:B------:R-:W-:Y:S02]  /*6740*/  @!UPT UIADD3 URZ, UPT, UPT, URZ, URZ, URZ ;  /* 0x000000fffffff290 */ /* 0x000fe4000fffe0ff */
[----:B------:R-:W-:Y:S05]  /*6750*/  @!P0 BRA `(.L_x_106) ;  /* 0x0000000000408947 */ /* 0x000fea0003800000 */
[----:B------:R-:W2:Y:S01]  /*6760*/  LDCU.64 UR8, c[0x4][0x70] ;  /* 0x01000e00ff0877ac */ /* 0x000ea20008000a00 */
[----:B------:R-:W-:Y:S01]  /*6770*/  MOV R3, 0x0 ;  /* 0x0000000000037802 */ /* 0x000fe20000000f00 */
[----:B------:R-:W-:Y:S02]  /*6780*/  HFMA2 R12, -RZ, RZ, 0, 5.9604644775390625e-08 ;  /* 0x00000001ff0c7431 */ /* 0x000fe400000001ff */
[----:B-1----:R-:W-:Y:S02]  /*6790*/  IMAD.MOV.U32 R8, RZ, RZ, 0x192 ;  /* 0x00000192ff087424 */ /* 0x002fe400078e00ff */
[----:B------:R-:W-:Y:S01]  /*67a0*/  IMAD.MOV.U32 R13, RZ, RZ, RZ ;  /* 0x000000ffff0d7224 */ /* 0x000fe200078e00ff */
[----:B------:R-:W1:Y:S01]  /*67b0*/  LDCU.64 UR6, c[0x4][0x78] ;  /* 0x01000f00ff0677ac */ /* 0x000e620008000a00 */
[----:B------:R-:W3:Y:S01]  /*67c0*/  LDC.64 R2, c[0x4][R3] ;  /* 0x0100000003027b82 */ /* 0x000ee20000000a00 */
[----:B------:R-:W5:Y:S01]  /*67d0*/  LDCU.64 UR4, c[0x4][0x10] ;  /* 0x01000200ff0477ac */ /* 0x000f620008000a00 */
[----:B--2---:R-:W-:Y:S01]  /*67e0*/  MOV R5, UR9 ;  /* 0x0000000900057c02 */ /* 0x004fe20008000f00 */
[----:B------:R-:W-:Y:S01]  /*67f0*/  IMAD.U32 R4, RZ, RZ, UR8 ;  /* 0x00000008ff047e24 */ /* 0x000fe2000f8e00ff */
[----:B-1----:R-:W-:Y:S01]  /*6800*/  MOV R7, UR7 ;  /* 0x0000000700077c02 */ /* 0x002fe20008000f00 */
[----:B------:R-:W-:Y:S01]  /*6810*/  IMAD.U32 R6, RZ, RZ, UR6 ;  /* 0x00000006ff067e24 */ /* 0x000fe2000f8e00ff */
[----:B-----5:R-:W-:Y:S01]  /*6820*/  MOV R11, UR5 ;  /* 0x00000005000b7c02 */ /* 0x020fe20008000f00 */
[----:B------:R-:W-:Y:S02]  /*6830*/  IMAD.U32 R10, RZ, RZ, UR4 ;  /* 0x00000004ff0a7e24 */ /* 0x000fe4000f8e00ff */
[----:B------:R-:W-:Y:S07]  /*6840*/  LEPC R20, `(.L_x_106) ;  /* 0x000000001014794e */ /* 0x000fee0000000000 */
[----:B---34-:R-:W-:Y:S05]  /*6850*/  CALL.ABS.NOINC R2 ;  /* 0x0000000002007343 */ /* 0x018fea0003c00000 */
.L_x_106:
[----:B------:R-:W-:Y:S05]  /*6860*/  WARPSYNC.ALL ;  /* 0x0000000000007948 */ /* 0x000fea0003800000 */
[----:B------:R-:W-:Y:S01]  /*6870*/  R2UR UR4, R48 ;  /* 0x00000000300472ca */ /* 0x000fe200000e0000 */
[--C-:B----4-:R-:W-:Y:S01]  /*6880*/  HADD2.F32 R3, -RZ, R56.reuse.H0_H0 ;  /* 0x20000038ff037230 */ /* 0x110fe20000004100 */
[----:B------:R-:W-:Y:S01]  /*6890*/  ISETP.NE.AND P6, PT, R105, RZ, PT ;  /* 0x000000ff6900720c */ /* 0x000fe20003fc5270 */
[--C-:B------:R-:W-:Y:S01]  /*68a0*/  HADD2.F32 R51, -RZ, R57.reuse.H1_H1 ;  /* 0x30000039ff337230 */ /* 0x100fe20000004100 */
[----:B------:R-:W-:Y:S01]  /*68b0*/  MOV R50, UR51 ;  /* 0x0000003300327c02 */ /* 0x000fe20008000f00 */
[----:B------:R-:W-:Y:S01]  /*68c0*/  BSSY.RECONVERGENT B0, `(.L_x_107) ;  /* 0x000008c000007945 */ /* 0x000fe20003800200 */
[----:B------:R-:W-:Y:S02]  /*68d0*/  MOV R74, UR37 ;  /* 0x00000025004a7c02 */ /* 0x000fe40008000f00 */
[----:B------:R-:W-:Y:S05]  /*68e0*/  ISETP.NE.AND P0, PT, R101, RZ, PT ;  /* 0x000000ff6500720c */ /* 0x000fea0003f05270 */
[----:B-1----:R-:W1:Y:S02]  /*68f0*/  LDTM.16dp256bit.x8 R4, tmem[UR4+0x40] ;  /* 0x00004004000479ee */ /* 0x002e6400081a0000 */
[----:B------:R-:W-:Y:S04]  /*6900*/  @P6 LEA R50, R50, UR48, 0x3 ;  /* 0x0000003032326c11 */ /* 0x000fe8000f8e18ff */
[----:B------:R-:W-:Y:S04]  /*6910*/  @P6 IADD3 R50, PT, PT, R50, 0x60, RZ ;  /* 0x0000006032326810 */ /* 0x000fe80007ffe0ff */
[----:B------:R-:W-:Y:S01]  /*6920*/  @P6 PRMT R74, R74, 0x654, R50 ;  /* 0x000006544a4a6816 */ /* 0x000fe20000000032 */
[----:B------:R-:W-:Y:S02]  /*6930*/  HADD2.F32 R50, -RZ, R57.H0_H0 ;  /* 0x20000039ff327230 */ /* 0x000fe40000004100 */
[C---:B-1----:R-:W-:Y:S01]  /*6940*/  FMUL R0, R47.reuse, R4 ;  /* 0x000000042f007220 */ /* 0x042fe20000400000 */
[----:B------:R-:W-:Y:S02]  /*6950*/  HADD2.F32 R4, -RZ, R56.H1_H1 ;  /* 0x30000038ff047230 */ /* 0x000fe40000004100 */
[C---:B------:R-:W-:Y:S01]  /*6960*/  FMUL R2, R47.reuse, R5 ;  /* 0x000000052f027220 */ /* 0x040fe20000400000 */
[----:B------:R-:W-:Y:S01]  /*6970*/  FMUL R7, R47, R7 ;  /* 0x000000072f077220 */ /* 0x000fe20000400000 */
[----:B------:R-:W-:Y:S01]  /*6980*/  FFMA R0, R49, R3, R0 ;  /* 0x0000000331007223 */ /* 0x000fe20000000000 */
[----:B------:R-:W-:Y:S01]  /*6990*/  FMUL R3, R47, R6 ;  /* 0x000000062f037220 */ /* 0x000fe20000400000 */
[----:B------:R-:W-:Y:S01]  /*69a0*/  FFMA R2, R49, R4, R2 ;  /* 0x0000000431027223 */ /* 0x000fe20000000002 */
[C---:B------:R-:W-:Y:S01]  /*69b0*/  FMUL R4, R47.reuse, R8 ;  /* 0x000000082f047220 */ /* 0x040fe20000400000 */
[----:B------:R-:W-:Y:S01]  /*69c0*/  FMUL R8, R47, R12 ;  /* 0x0000000c2f087220 */ /* 0x000fe20000400000 */
[----:B------:R-:W-:Y:S01]  /*69d0*/  FFMA R3, R49, R50, R3 ;  /* 0x0000003231037223 */ /* 0x000fe20000000003 */
[C---:B------:R-:W-:Y:S01]  /*69e0*/  FMUL R12, R47.reuse, R16 ;  /* 0x000000102f0c7220 */ /* 0x040fe20000400000 */
[C---:B------:R-:W-:Y:S01]  /*69f0*/  FMUL R16, R47.reuse, R20 ;  /* 0x000000142f107220 */ /* 0x040fe20000400000 */
[C---:B------:R-:W-:Y:S01]  /*6a00*/  FMUL R20, R47.reuse, R24 ;  /* 0x000000182f147220 */ /* 0x040fe20000400000 */
[C---:B------:R-:W-:Y:S01]  /*6a10*/  FMUL R24, R47.reuse, R28 ;  /* 0x0000001c2f187220 */ /* 0x040fe20000400000 */
[C---:B------:R-:W-:Y:S01]  /*6a20*/  FMUL R28, R47.reuse, R32 ;  /* 0x000000202f1c7220 */ /* 0x040fe20000400000 */
[--C-:B------:R-:W-:Y:S01]  /*6a30*/  HADD2.F32 R32, -RZ, R58.reuse.H0_H0 ;  /* 0x2000003aff207230 */ /* 0x100fe20000004100 */
[----:B------:R-:W-:Y:S01]  /*6a40*/  F2FP.F16.F32.PACK_AB R52, R2, R0 ;  /* 0x000000000234723e */ /* 0x000fe200000000ff */
[----:B------:R-:W-:Y:S02]  /*6a50*/  HADD2.F32 R0, -RZ, R58.H1_H1 ;  /* 0x3000003aff007230 */ /* 0x000fe40000004100 */
[----:B------:R-:W-:Y:S01]  /*6a60*/  FMUL R5, R47, R9 ;  /* 0x000000092f057220 */ /* 0x000fe20000400000 */
[--C-:B------:R-:W-:Y:S02]  /*6a70*/  HADD2.F32 R2, -RZ, R59.reuse.H0_H0 ;  /* 0x2000003bff027230 */ /* 0x100fe40000004100 */
[C---:B------:R-:W-:Y:S01]  /*6a80*/  FFMA R7, R49.reuse, R51, R7 ;  /* 0x0000003331077223 */ /* 0x040fe20000000007 */
[C---:B------:R-:W-:Y:S01]  /*6a90*/  FFMA R4, R49.reuse, R32, R4 ;  /* 0x0000002031047223 */ /* 0x040fe20000000004 */
[----:B------:R-:W-:Y:S02]  /*6aa0*/  HADD2.F32 R32, -RZ, R59.H1_H1 ;  /* 0x3000003bff207230 */ /* 0x000fe40000004100 */
[----:B------:R-:W-:Y:S01]  /*6ab0*/  FFMA R5, R49, R0, R5 ;  /* 0x0000000031057223 */ /* 0x000fe20000000005 */
[--C-:B------:R-:W-:Y:S01]  /*6ac0*/  HADD2.F32 R0, -RZ, R60.reuse.H0_H0 ;  /* 0x2000003cff007230 */ /* 0x100fe20000004100 */
[----:B------:R-:W-:Y:S01]  /*6ad0*/  F2FP.F16.F32.PACK_AB R53, R7, R3 ;  /* 0x000000030735723e */ /* 0x000fe200000000ff */
[----:B------:R-:W-:Y:S01]  /*6ae0*/  FMUL R6, R47, R10 ;  /* 0x0000000a2f067220 */ /* 0x000fe20000400000 */
[----:B------:R-:W-:Y:S01]  /*6af0*/  HADD2.F32 R3, -RZ, R61.H0_H0 ;  /* 0x2000003dff037230 */ /* 0x000fe20000004100 */
[----:B------:R-:W-:Y:S01]  /*6b00*/  F2FP.F16.F32.PACK_AB R54, R5, R4 ;  /* 0x000000040536723e */ /* 0x000fe200000000ff */
[----:B------:R-:W-:Y:S01]  /*6b10*/  FMUL R11, R47, R11 ;  /* 0x0000000b2f0b7220 */ /* 0x000fe20000400000 */
[----:B------:R-:W-:Y:S01]  /*6b20*/  FFMA R6, R49, R2, R6 ;  /* 0x0000000231067223 */ /* 0x000fe20000000006 */
[----:B------:R-:W-:Y:S02]  /*6b30*/  HADD2.F32 R2, -RZ, R60.H1_H1 ;  /* 0x3000003cff027230 */ /* 0x000fe40000004100 */
[----:B------:R-:W-:Y:S01]  /*6b40*/  FMUL R9, R47, R13 ;  /* 0x0000000d2f097220 */ /* 0x000fe20000400000 */
[C---:B------:R-:W-:Y:S01]  /*6b50*/  FFMA R11, R49.reuse, R32, R11 ;  /* 0x00000020310b7223 */ /* 0x040fe2000000000b */
[----:B------:R-:W-:Y:S02]  /*6b60*/  HADD2.F32 R4, -RZ, R77.H0_H0 ;  /* 0x2000004dff047230 */ /* 0x000fe40000004100 */
[C---:B------:R-:W-:Y:S01]  /*6b70*/  FFMA R8, R49.reuse, R0, R8 ;  /* 0x0000000031087223 */ /* 0x040fe20000000008 */
[----:B------:R-:W-:Y:S01]  /*6b80*/  FFMA R9, R49, R2, R9 ;  /* 0x0000000231097223 */ /* 0x000fe20000000009 */
[----:B------:R-:W-:Y:S01]  /*6b90*/  HADD2.F32 R0, -RZ, R61.H1_H1 ;  /* 0x3000003dff007230 */ /* 0x000fe20000004100 */
[----:B------:R-:W-:Y:S01]  /*6ba0*/  F2FP.F16.F32.PACK_AB R55, R11, R6 ;  /* 0x000000060b37723e */ /* 0x000fe200000000ff */
[C---:B------:R-:W-:Y:S01]  /*6bb0*/  FMUL R10, R47.reuse, R14 ;  /* 0x0000000e2f0a7220 */ /* 0x040fe20000400000 */
[----:B------:R-:W-:Y:S01]  /*6bc0*/  FMUL R15, R47, R15 ;  /* 0x0000000f2f0f7220 */ /* 0x000fe20000400000 */
[--C-:B------:R-:W-:Y:S01]  /*6bd0*/  HADD2.F32 R2, -RZ, R62.reuse.H0_H0 ;  /* 0x2000003eff027230 */ /* 0x100fe20000004100 */
[----:B------:R-:W-:Y:S01]  /*6be0*/  F2FP.F16.F32.PACK_AB R8, R9, R8 ;  /* 0x000000080908723e */ /* 0x000fe200000000ff */
[----:B------:R1:W-:Y:S01]  /*6bf0*/  STSM.16.M88.4 [R107+0x2400], R52 ;  /* 0x002400346b007844 */ /* 0x0003e20000000200 */
[C---:B------:R-:W-:Y:S01]  /*6c00*/  FFMA R10, R49.reuse, R3, R10 ;  /* 0x00000003310a7223 */ /* 0x040fe2000000000a */
[C---:B------:R-:W-:Y:S01]  /*6c10*/  FFMA R15, R49.reuse, R0, R15 ;  /* 0x00000000310f7223 */ /* 0x040fe2000000000f */
[----:B------:R-:W-:Y:S02]  /*6c20*/  HADD2.F32 R3, -RZ, R62.H1_H1 ;  /* 0x3000003eff037230 */ /* 0x000fe40000004100 */
[----:B------:R-:W-:Y:S01]  /*6c30*/  FFMA R12, R49, R2, R12 ;  /* 0x00000002310c7223 */ /* 0x000fe2000000000c */
[----:B------:R-:W-:Y:S01]  /*6c40*/  FMUL R13, R47, R17 ;  /* 0x000000112f0d7220 */ /* 0x000fe20000400000 */
[--C-:B------:R-:W-:Y:S01]  /*6c50*/  HADD2.F32 R0, -RZ, R63.reuse.H0_H0 ;  /* 0x2000003fff007230 */ /* 0x100fe20000004100 */
[----:B------:R-:W-:Y:S01]  /*6c60*/  F2FP.F16.F32.PACK_AB R9, R15, R10 ;  /* 0x0000000a0f09723e */ /* 0x000fe200000000ff */
[----:B------:R-:W-:Y:S01]  /*6c70*/  FMUL R14, R47, R18 ;  /* 0x000000122f0e7220 */ /* 0x000fe20000400000 */
[----:B------:R-:W-:Y:S01]  /*6c80*/  FFMA R13, R49, R3, R13 ;  /* 0x00000003310d7223 */ /* 0x000fe2000000000d */
[----:B------:R-:W-:Y:S02]  /*6c90*/  HADD2.F32 R2, -RZ, R63.H1_H1 ;  /* 0x3000003fff027230 */ /* 0x000fe40000004100 */
[----:B------:R-:W-:Y:S01]  /*6ca0*/  FMUL R19, R47, R19 ;  /* 0x000000132f137220 */ /* 0x000fe20000400000 */
[----:B------:R-:W-:Y:S01]  /*6cb0*/  FFMA R14, R49, R0, R14 ;  /* 0x00000000310e7223 */ /* 0x000fe2000000000e */
[--C-:B------:R-:W-:Y:S01]  /*6cc0*/  HADD2.F32 R0, -RZ, R68.reuse.H0_H0 ;  /* 0x20000044ff007230 */ /* 0x100fe20000004100 */
[----:B------:R-:W-:Y:S01]  /*6cd0*/  F2FP.F16.F32.PACK_AB R10, R13, R12 ;  /* 0x0000000c0d0a723e */ /* 0x000fe200000000ff */
[----:B------:R-:W-:Y:S01]  /*6ce0*/  FFMA R19, R49, R2, R19 ;  /* 0x0000000231137223 */ /* 0x000fe20000000013 */
[----:B------:R-:W-:Y:S02]  /*6cf0*/  HADD2.F32 R2, -RZ, R68.H1_H1 ;  /* 0x30000044ff027230 */ /* 0x000fe40000004100 */
[----:B------:R-:W-:Y:S01]  /*6d00*/  FMUL R17, R47, R21 ;  /* 0x000000152f117220 */ /* 0x000fe20000400000 */
[----:B------:R-:W-:Y:S01]  /*6d10*/  FFMA R16, R49, R0, R16 ;  /* 0x0000000031107223 */ /* 0x000fe20000000010 */
[--C-:B------:R-:W-:Y:S01]  /*6d20*/  HADD2.F32 R3, -RZ, R69.reuse.H0_H0 ;  /* 0x20000045ff037230 */ /* 0x100fe20000004100 */
[----:B------:R-:W-:Y:S01]  /*6d30*/  F2FP.F16.F32.PACK_AB R11, R19, R14 ;  /* 0x0000000e130b723e */ /* 0x000fe200000000ff */
[----:B------:R-:W-:Y:S01]  /*6d40*/  FFMA R17, R49, R2, R17 ;  /* 0x0000000231117223 */ /* 0x000fe20000000011 */
[C---:B------:R-:W-:Y:S01]  /*6d50*/  FMUL R18, R47.reuse, R22 ;  /* 0x000000162f127220 */ /* 0x040fe20000400000 */
[----:B------:R-:W-:Y:S02]  /*6d60*/  HADD2.F32 R0, -RZ, R69.H1_H1 ;  /* 0x30000045ff007230 */ /* 0x000fe40000004100 */
[----:B------:R-:W-:Y:S01]  /*6d70*/  FMUL R23, R47, R23 ;  /* 0x000000172f177220 */ /* 0x000fe20000400000 */
[----:B------:R1:W-:Y:S01]  /*6d80*/  STSM.16.M88.4 [R106+0x2400], R8 ;  /* 0x002400086a007844 */ /* 0x0003e20000000200 */
[----:B------:R-:W-:Y:S01]  /*6d90*/  F2FP.F16.F32.PACK_AB R16, R17, R16 ;  /* 0x000000101110723e */ /* 0x000fe200000000ff */
[C---:B------:R-:W-:Y:S01]  /*6da0*/  FFMA R18, R49.reuse, R3, R18 ;  /* 0x0000000331127223 */ /* 0x040fe20000000012 */
[----:B------:R-:W-:Y:S01]  /*6db0*/  FFMA R23, R49, R0, R23 ;  /* 0x0000000031177223 */ /* 0x000fe20000000017 */
[--C-:B------:R-:W-:Y:S02]  /*6dc0*/  HADD2.F32 R2, -RZ, R70.reuse.H0_H0 ;  /* 0x20000046ff027230 */ /* 0x100fe40000004100 */
[C---:B------:R-:W-:Y:S01]  /*6dd0*/  FMUL R21, R47.reuse, R25 ;  /* 0x000000192f157220 */ /* 0x040fe20000400000 */
[----:B------:R-:W-:Y:S02]  /*6de0*/  HADD2.F32 R0, -RZ, R70.H1_H1 ;  /* 0x30000046ff007230 */ /* 0x000fe40000004100 */
[----:B------:R-:W-:Y:S01]  /*6df0*/  FMUL R22, R47, R26 ;  /* 0x0000001a2f167220 */ /* 0x000fe20000400000 */
[--C-:B------:R-:W-:Y:S02]  /*6e00*/  HADD2.F32 R3, -RZ, R71.reuse.H0_H0 ;  /* 0x20000047ff037230 */ /* 0x100fe40000004100 */
[----:B------:R-:W-:Y:S01]  /*6e10*/  FFMA R20, R49, R2, R20 ;  /* 0x0000000231147223 */ /* 0x000fe20000000014 */
[----:B------:R-:W-:Y:S01]  /*6e20*/  FMUL R27, R47, R27 ;  /* 0x0000001b2f1b7220 */ /* 0x000fe20000400000 */
[C---:B------:R-:W-:Y:S01]  /*6e30*/  FFMA R21, R49.reuse, R0, R21 ;  /* 0x0000000031157223 */ /* 0x040fe20000000015 */
[----:B------:R-:W-:Y:S02]  /*6e40*/  HADD2.F32 R0, -RZ, R71.H1_H1 ;  /* 0x30000047ff007230 */ /* 0x000fe40000004100 */
[----:B------:R-:W-:Y:S01]  /*6e50*/  FFMA R22, R49, R3, R22 ;  /* 0x0000000331167223 */ /* 0x000fe20000000016 */
[--C-:B------:R-:W-:Y:S02]  /*6e60*/  HADD2.F32 R2, -RZ, R76.reuse.H0_H0 ;  /* 0x2000004cff027230 */ /* 0x100fe40000004100 */
[C---:B------:R-:W-:Y:S01]  /*6e70*/  FMUL R25, R47.reuse, R29 ;  /* 0x0000001d2f197220 */ /* 0x040fe20000400000 */
[----:B------:R-:W-:Y:S02]  /*6e80*/  HADD2.F32 R3, -RZ, R76.H1_H1 ;  /* 0x3000004cff037230 */ /* 0x000fe40000004100 */
[----:B------:R-:W-:Y:S01]  /*6e90*/  FMUL R26, R47, R30 ;  /* 0x0000001e2f1a7220 */ /* 0x000fe20000400000 */
[C---:B------:R-:W-:Y:S01]  /*6ea0*/  FFMA R27, R49.reuse, R0, R27 ;  /* 0x00000000311b7223 */ /* 0x040fe2000000001b */
[C---:B------:R-:W-:Y:S01]  /*6eb0*/  FFMA R24, R49.reuse, R2, R24 ;  /* 0x0000000231187223 */ /* 0x040fe20000000018 */
[----:B------:R-:W-:Y:S02]  /*6ec0*/  HADD2.F32 R0, -RZ, R77.H1_H1 ;  /* 0x3000004dff007230 */ /* 0x000fe40000004100 */
[----:B------:R-:W-:Y:S01]  /*6ed0*/  FFMA R25, R49, R3, R25 ;  /* 0x0000000331197223 */ /* 0x000fe20000000019 */
[----:B------:R-:W-:Y:S01]  /*6ee0*/  FMUL R31, R47, R31 ;  /* 0x0000001f2f1f7220 */ /* 0x000fe20000400000 */
[--C-:B------:R-:W-:Y:S02]  /*6ef0*/  HADD2.F32 R2, -RZ, R78.reuse.H0_H0 ;  /* 0x2000004eff027230 */ /* 0x100fe40000004100 */
[----:B------:R-:W-:Y:S01]  /*6f00*/  FFMA R26, R49, R4, R26 ;  /* 0x00000004311a7223 */ /* 0x000fe2000000001a */
[----:B------:R-:W-:Y:S02]  /*6f10*/  HADD2.F32 R3, -RZ, R78.H1_H1 ;  /* 0x3000004eff037230 */ /* 0x000fe40000004100 */
[C---:B------:R-:W-:Y:S01]  /*6f20*/  FMUL R29, R47.reuse, R33 ;  /* 0x000000212f1d7220 */ /* 0x040fe20000400000 */
[--C-:B------:R-:W-:Y:S02]  /*6f30*/  HADD2.F32 R4, -RZ, R79.reuse.H0_H0 ;  /* 0x2000004fff047230 */ /* 0x100fe40000004100 */
[----:B------:R-:W-:Y:S01]  /*6f40*/  FMUL R30, R47, R34 ;  /* 0x000000222f1e7220 */ /* 0x000fe20000400000 */
[----:B------:R-:W-:Y:S02]  /*6f50*/  HADD2.F32 R5, -RZ, R79.H1_H1 ;  /* 0x3000004fff057230 */ /* 0x000fe40000004100 */
[----:B------:R-:W-:Y:S01]  /*6f60*/  FFMA R31, R49, R0, R31 ;  /* 0x00000000311f7223 */ /* 0x000fe2000000001f */
[----:B------:R-:W-:Y:S01]  /*6f70*/  FMUL R35, R47, R35 ;  /* 0x000000232f237220 */ /* 0x000fe20000400000 */
[C---:B------:R-:W-:Y:S01]  /*6f80*/  FFMA R28, R49.reuse, R2, R28 ;  /* 0x00000002311c7223 */ /* 0x040fe2000000001c */
[C---:B------:R-:W-:Y:S01]  /*6f90*/  FFMA R29, R49.reuse, R3, R29 ;  /* 0x00000003311d7223 */ /* 0x040fe2000000001d */
[----:B------:R-:W-:Y:S01]  /*6fa0*/  FFMA R30, R49, R4, R30 ;  /* 0x00000004311e7223 */ /* 0x000fe2000000001e */
[----:B------:R-:W-:Y:S01]  /*6fb0*/  F2FP.F16.F32.PACK_AB R17, R23, R18 ;  /* 0x000000121711723e */ /* 0x000fe200000000ff */
[----:B------:R-:W-:Y:S01]  /*6fc0*/  FFMA R35, R49, R5, R35 ;  /* 0x0000000531237223 */ /* 0x000fe20000000023 */
[----:B------:R-:W-:Y:S02]  /*6fd0*/  F2FP.F16.F32.PACK_AB R18, R21, R20 ;  /* 0x000000141512723e */ /* 0x000fe400000000ff */
[----:B------:R-:W-:Y:S02]  /*6fe0*/  F2FP.F16.F32.PACK_AB R19, R27, R22 ;  /* 0x000000161b13723e */ /* 0x000fe400000000ff */
[----:B------:R-:W-:Y:S02]  /*6ff0*/  F2FP.F16.F32.PACK_AB R24, R25, R24 ;  /* 0x000000181918723e */ /* 0x000fe400000000ff */
[----:B------:R-:W-:Y:S01]  /*7000*/  F2FP.F16.F32.PACK_AB R25, R31, R26 ;  /* 0x0000001a1f19723e */ /* 0x000fe200000000ff */
[----:B------:R1:W-:Y:S01]  /*7010*/  STSM.16.M88.4 [R108+0x2000], R16 ;  /* 0x002000106c007844 */ /* 0x0003e20000000200 */
[----:B------:R-:W-:Y:S02]  /*7020*/  F2FP.F16.F32.PACK_AB R26, R29, R28 ;  /* 0x0000001c1d1a723e */ /* 0x000fe400000000ff */
[----:B------:R-:W-:Y:S02]  /*7030*/  F2FP.F16.F32.PACK_AB R27, R35, R30 ;  /* 0x0000001e231b723e */ /* 0x000fe400000000ff */
[----:B------:R-:W-:Y:S02]  /*7040*/  LEA R0, R65, UR48, 0x3 ;  /* 0x0000003041007c11 */ /* 0x000fe4000f8e18ff */
[----:B------:R-:W-:Y:S01]  /*7050*/  @P6 SHF.L.U32 R2, R98, 0x1f, RZ ;  /* 0x0000001f62026819 */ /* 0x000fe200000006ff */
[----:B------:R1:W-:Y:S01]  /*7060*/  STSM.16.M88.4 [R109+0x2000], R24 ;  /* 0x002000186d007844 */ /* 0x0003e20000000200 */
        /* <DEDUP_REMOVED lines=8> */
[----:B------:R-:W-:Y:S02]  /*70f0*/  UIADD3 UR8, UP0, UPT, UR52, 0x680, URZ ;  /* 0x0000068034087890 */ /* 0x000fe4000ff1e0ff */
[----:B------:R-:W-:Y:S02]  /*7100*/  UIADD3 UR5, UPT, UPT, UR41, 0x40, URZ ;  /* 0x0000004029057890 */ /* 0x000fe4000fffe0ff */
[----:B------:R-:W-:Y:S02]  /*7110*/  UIADD3 UR4, UPT, UPT, UR48, 0x2400, URZ ;  /* 0x0000240030047890 */ /* 0x000fe4000fffe0ff */
[----:B------:R-:W-:Y:S01]  /*7120*/  UIADD3.X UR9, UPT, UPT, URZ, UR53, URZ, UP0, !UPT ;  /* 0x00000035ff097290 */ /* 0x000fe200087fe4ff */
[----:B------:R-:W-:Y:S01]  /*7130*/  UMOV UR6, UR42 ;  /* 0x0000002a00067c82 */ /* 0x000fe20008000000 */
[----:B------:R-:W-:Y:S07]  /*7140*/  UMOV UR7, UR36 ;  /* 0x0000002400077c82 */ /* 0x000fee0008000000 */
[----:B------:R2:W-:Y:S01]  /*7150*/  UTMASTG.3D [UR4], [UR8] ;  /* 0x00000004080073b5 */ /* 0x0005e20008010000 */
[----:B------:R0:W-:Y:S01]  /*7160*/  UTMACMDFLUSH ;  /* 0x00000000000079b7 */ /* 0x0001e20000000000 */
[----:B--2---:R-:W-:Y:S04]  /*7170*/  DEPBAR.LE SB0, 0x1 ;  /* 0x000080400000791a */ /* 0x004fe80000000000 */
.L_x_108:
[----:B------:R-:W-:Y:S05]  /*7180*/  BSYNC.RECONVERGENT B0 ;  /* 0x0000000000007941 */ /* 0x000fea0003800200 */
.L_x_107:
[----:B------:R-:W-:Y:S01]  /*7190*/  BAR.SYNC.DEFER_BLOCKING 0x1, 0x80 ;  /* 0x0042000000007b1d */ /* 0x000fe20000010000 */
[----:B------:R-:W-:Y:S04]  /*71a0*/  UIADD3 UR40, UPT, UPT, UR51, 0x1, URZ ;  /* 0x0000000133287890 */ /* 0x000fe8000fffe0ff */
[----:B------:R-:W-:Y:S04]  /*71b0*/  UISETP.NE.AND UP0, UPT, UR40, 0x4, UPT ;  /* 0x000000042800788c */ /* 0x000fe8000bf05270 */
[----:B------:R-:W-:Y:S01]  /*71c0*/  USEL UR40, UR40, URZ, UP0 ;  /* 0x000000ff28287287 */ /* 0x000fe20008000000 */
[----:B------:R2:W-:Y:S01]  /*71d0*/  @P6 SYNCS.ARRIVE.TRANS64.RED.A1T0 RZ, [R74+URZ], RZ ;  /* 0x000000ff4aff69a7 */ /* 0x0005e200081004ff */
[----:B------:R-:W-:Y:S01]  /*71e0*/  BSSY B1, `(.L_x_109) ;  /* 0x0000018000017945 */ /* 0x000fe20003800000 */
[----:B------:R-:W3:Y:S02]  /*71f0*/  @P6 SYNCS.PHASECHK.TRANS64.TRYWAIT P0, [R0+URZ+0x40], R2 ;  /* 0x00004002000065a7 */ /* 0x000ee400080011ff */
[----:B---3--:R-:W-:Y:S01]  /*7200*/  @P6 SEL R67, RZ, 0x1, !P0 ;  /* 0x00000001ff436807 */ /* 0x008fe20004000000 */
[----:B--2---:R-:W-:Y:S06]  /*7210*/  @!P6 BRA `(.L_x_110) ;  /* 0x000000000050e947 */ /* 0x004fec0003800000 */
        /* <DEDUP_REMOVED lines=8> */
[----:B------:R-:W-:Y:S04]  /*72a0*/  SHF.L.U32 R5, R98, 0x1f, RZ ;  /* 0x0000001f62057819 */ /* 0x000fe800000006ff */
[----:B------:R-:W2:Y:S02]  /*72b0*/  SYNCS.PHASECHK.TRANS64.TRYWAIT P0, [R0+URZ+0x40], R5 ;  /* 0x00004005000075a7 */ /* 0x000ea400080011ff */
[----:B--2---:R-:W-:Y:S05]  /*72c0*/  @!P0 BRA `(.L_x_113) ;  /* 0x0000002400708947 */ /* 0x004fea0003800000 */
.L_x_112:
[----:B------:R-:W-:Y:S05]  /*72d0*/  BSYNC B0 ;  /* 0x0000000000007941 */ /* 0x000fea0003800000 */
.L_x_111:
[----:B------:R-:W-:Y:S02]  /*72e0*/  ISETP.NE.AND P0, PT, R72, RZ, PT ;  /* 0x000000ff4800720c */ /* 0x000fe40003f05270 */
[----:B------:R-:W-:Y:S11]  /*72f0*/  IADD3 R65, PT, PT, R65, 0x1, RZ ;  /* 0x0000000141417810 */ /* 0x000ff60007ffe0ff */
[----:B--2---:R-:W-:Y:S01]  /*7300*/  @P0 IMAD.IADD R0, R99, 0x1, R2 ;  /* 0x0000000163000824 */ /* 0x004fe200078e0202 */
[----:B------:R-:W-:Y:S05]  /*7310*/  @P0 WARPSYNC.ALL ;  /* 0x0000000000000948 */ /* 0x000fea0003800000 */
[----:B------:R2:W3:Y:S04]  /*7320*/  @P0 LDSM.16.M88.4 R56, [R4+UR48+0x400] ;  /* 0x000400300438083b */ /* 0x0004e80008000200 */
[----:B------:R2:W4:Y:S04]  /*7330*/  @P0 LDSM.16.M88.4 R60, [R3+0x400] ;  /* 0x00040000033c083b */ /* 0x0005280000000200 */
[----:B------:R2:W1:Y:S04]  /*7340*/  @P0 LDSM.16.M88.4 R68, [R2+0x400] ;  /* 0x000400000244083b */ /* 0x0004680000000200 */
[----:B------:R2:W1:Y:S02]  /*7350*/  @P0 LDSM.16.M88.4 R76, [R0+0x400] ;  /* 0x00040000004c083b */ /* 0x0004640000000200 */
.L_x_110:
[----:B------:R-:W-:Y:S05]  /*7360*/  BSYNC B1 ;  /* 0x0000000000017941 */ /* 0x000fea0003800000 */
.L_x_109:
[----:B--2---:R-:W-:Y:S05]  /*7370*/  VIADD R0, R48, 0x80 ;  /* 0x0000008030007836 */ /* 0x004fea0000000000 */
        /* <DEDUP_REMOVED lines=20> */
.L_x_114:
[----:B------:R-:W-:Y:S05]  /*74c0*/  WARPSYNC.ALL ;  /* 0x0000000000007948 */ /* 0x000fea0003800000 */
[----:B------:R-:W-:Y:S01]  /*74d0*/  R2UR UR4, R48 ;  /* 0x00000000300472ca */ /* 0x000fe200000e0000 */
[--C-:B---3--:R-:W-:Y:S01]  /*74e0*/  HADD2.F32 R3, -RZ, R56.reuse.H0_H0 ;  /* 0x20000038ff037230 */ /* 0x108fe20000004100 */
        /* <DEDUP_REMOVED lines=35> */
[--C-:B----4-:R-:W-:Y:S01]  /*7720*/  HADD2.F32 R0, -RZ, R60.reuse.H0_H0 ;  /* 0x2000003cff007230 */ /* 0x110fe20000004100 */
        /* <DEDUP_REMOVED lines=107> */
.L_x_116:
[----:B------:R-:W-:Y:S05]  /*7de0*/  BSYNC.RECONVERGENT B0 ;  /* 0x0000000000007941 */ /* 0x000fea0003800200 */
.L_x_115:
        /* <DEDUP_REMOVED lines=20> */
.L_x_120:
[----:B------:R-:W-:Y:S05]  /*7f30*/  BSYNC B0 ;  /* 0x0000000000007941 */ /* 0x000fea0003800000 */
.L_x_119:
[----:B------:R-:W-:Y:S11]  /*7f40*/  ISETP.NE.AND P0, PT, R72, RZ, PT ;  /* 0x000000ff4800720c */ /* 0x000ff60003f05270 */
[----:B------:R-:W-:Y:S02]  /*7f50*/  @!UPT UIADD3 URZ, UPT, UPT, URZ, URZ, URZ ;  /* 0x000000fffffff290 */ /* 0x000fe4000fffe0ff */
[----:B--2---:R-:W-:Y:S01]  /*7f60*/  @P0 IADD3 R0, PT, PT, R99, R73, RZ ;  /* 0x0000004963000210 */ /* 0x004fe20007ffe0ff */
[----:B------:R-:W-:Y:S05]  /*7f70*/  @P0 WARPSYNC.ALL ;  /* 0x0000000000000948 */ /* 0x000fea0003800000 */
[----:B------:R2:W3:Y:S04]  /*7f80*/  @P0 LDSM.16.M88.4 R56, [R65+UR48+0x400] ;  /* 0x000400304138083b */ /* 0x0004e80008000200 */
[----:B------:R2:W4:Y:S04]  /*7f90*/  @P0 LDSM.16.M88.4 R60, [R3+0x400] ;  /* 0x00040000033c083b */ /* 0x0005280000000200 */
[----:B------:R2:W1:Y:S04]  /*7fa0*/  @P0 LDSM.16.M88.4 R68, [R73+0x400] ;  /* 0x000400004944083b */ /* 0x0004680000000200 */
[----:B------:R2:W1:Y:S02]  /*7fb0*/  @P0 LDSM.16.M88.4 R76, [R0+0x400] ;  /* 0x00040000004c083b */ /* 0x0004640000000200 */
.L_x_118:
[----:B------:R-:W-:Y:S05]  /*7fc0*/  BSYNC B1 ;  /* 0x0000000000017941 */ /* 0x000fea0003800000 */
.L_x_117:
        /* <DEDUP_REMOVED lines=21> */
.L_x_122:
[----:B------:R-:W-:Y:S01]  /*8120*/  ISETP.NE.AND P0, PT, R101, RZ, PT ;  /* 0x000000ff6500720c */ /* 0x000fe20003f05270 */
[----:B------:R-:W-:Y:S05]  /*8130*/  WARPSYNC.ALL ;  /* 0x0000000000007948 */ /* 0x000fea0003800000 */
[----:B------:R-:W-:Y:S01]  /*8140*/  R2UR UR4, R48 ;  /* 0x00000000300472ca */ /* 0x000fe200000e0000 */
[--C-:B---3--:R-:W-:Y:S01]  /*8150*/  HADD2.F32 R0, -RZ, R56.reuse.H0_H0 ;  /* 0x20000038ff007230 */ /* 0x108fe20000004100 */
[----:B------:R-:W-:Y:S01]  /*8160*/  R2UR UR5, R64 ;  /* 0x00000000400572ca */ /* 0x000fe200000e0000 */
[----:B------:R-:W-:Y:S01]  /*8170*/  HADD2.F32 R2, -RZ, R56.H1_H1 ;  /* 0x30000038ff027230 */ /* 0x000fe20000004100 */
[----:B------:R-:W-:Y:S01]  /*8180*/  BSSY.RECONVERGENT B0, `(.L_x_123) ;  /* 0x0000089000007945 */ /* 0x000fe20003800200 */
[--C-:B------:R-:W-:Y:S02]  /*8190*/  HADD2.F32 R3, -RZ, R57.reuse.H0_H0 ;  /* 0x20000039ff037230 */ /* 0x100fe40000004100 */
[----:B------:R-:W-:Y:S02]  /*81a0*/  HADD2.F32 R48, -RZ, R57.H1_H1 ;  /* 0x30000039ff307230 */ /* 0x000fe40000004100 */
[--C-:B------:R-:W-:Y:S02]  /*81b0*/  HADD2.F32 R50, -RZ, R58.reuse.H0_H0 ;  /* 0x2000003aff327230 */ /* 0x100fe40000004100 */
[----:B------:R-:W-:Y:S02]  /*81c0*/  HADD2.F32 R51, -RZ, R58.H1_H1 ;  /* 0x3000003aff337230 */ /* 0x000fe40000004100 */
[----:B-1----:R-:W1:Y:S01]  /*81d0*/  LDTM.16dp256bit.x8 R4, tmem[UR4+0xc0] ;  /* 0x0000c004000479ee */ /* 0x002e6200081a0000 */
[----:B------:R-:W-:Y:S01]  /*81e0*/  NOP ;  /* 0x0000000000007918 */ /* 0x000fe20000000000 */
[----:B------:R-:W-:Y:S01]  /*81f0*/  UIADD3 UR5, UPT, UPT, UR5, 0xd0, URZ ;  /* 0x000000d005057890 */ /* 0x000fe2000fffe0ff */
[--C-:B------:R-:W-:Y:S02]  /*8200*/  HADD2.F32 R52, -RZ, R59.reuse.H0_H0 ;  /* 0x2000003bff347230 */ /* 0x100fe40000004100 */
[----:B------:R-:W-:Y:S01]  /*8210*/  HADD2.F32 R53, -RZ, R59.H1_H1 ;  /* 0x3000003bff357230 */ /* 0x000fe20000004100 */
[----:B------:R-:W-:Y:S01]  /*8220*/  UPRMT UR5, UR37, 0x654, UR5 ;  /* 0x0000065425057896 */ /* 0x000fe20008000005 */
[--C-:B----4-:R-:W-:Y:S02]  /*8230*/  HADD2.F32 R54, -RZ, R60.reuse.H0_H0 ;  /* 0x2000003cff367230 */ /* 0x110fe40000004100 */
[----:B------:R-:W-:Y:S02]  /*8240*/  HADD2.F32 R55, -RZ, R60.H1_H1 ;  /* 0x3000003cff377230 */ /* 0x000fe40000004100 */
[--C-:B------:R-:W-:Y:S02]  /*8250*/  HADD2.F32 R56, -RZ, R61.reuse.H0_H0 ;  /* 0x2000003dff387230 */ /* 0x100fe40000004100 */
[----:B------:R-:W-:Y:S02]  /*8260*/  HADD2.F32 R57, -RZ, R61.H1_H1 ;  /* 0x3000003dff397230 */ /* 0x000fe40000004100 */
[----:B-1----:R-:W-:Y:S01]  /*8270*/  SYNCS.ARRIVE.TRANS64.RED.A1T0 RZ, [UR5], RZ ;  /* 0x000000ffffff79a7 */ /* 0x002fe20008100405 */
[--C-:B------:R-:W-:Y:S02]  /*8280*/  HADD2.F32 R58, -RZ, R62.reuse.H0_H0 ;  /* 0x2000003eff3a7230 */ /* 0x100fe40000004100 */
[----:B------:R-:W-:Y:S02]  /*8290*/  HADD2.F32 R59, -RZ, R62.H1_H1 ;  /* 0x3000003eff3b7230 */ /* 0x000fe40000004100 */
[--C-:B------:R-:W-:Y:S02]  /*82a0*/  HADD2.F32 R60, -RZ, R63.reuse.H0_H0 ;  /* 0x2000003fff3c7230 */ /* 0x100fe40000004100 */
[----:B------:R-:W-:Y:S02]  /*82b0*/  HADD2.F32 R61, -RZ, R63.H1_H1 ;  /* 0x3000003fff3d7230 */ /* 0x000fe40000004100 */
[C---:B------:R-:W-:Y:S01]  /*82c0*/  FMUL R4, R47.reuse, R4 ;  /* 0x000000042f047220 */ /* 0x040fe20000400000 */
[C---:B------:R-:W-:Y:S01]  /*82d0*/  FMUL R5, R47.reuse, R5 ;  /* 0x000000052f057220 */ /* 0x040fe20000400000 */
[C---:B------:R-:W-:Y:S01]  /*82e0*/  FMUL R6, R47.reuse, R6 ;  /* 0x000000062f067220 */ /* 0x040fe20000400000 */
[----:B------:R-:W-:Y:S01]  /*82f0*/  FMUL R7, R47, R7 ;  /* 0x000000072f077220 */ /* 0x000fe20000400000 */
[C---:B------:R-:W-:Y:S01]  /*8300*/  FFMA R4, R49.reuse, R0, R4 ;  /* 0x0000000031047223 */ /* 0x040fe20000000004 */
[C---:B------:R-:W-:Y:S01]  /*8310*/  FFMA R5, R49.reuse, R2, R5 ;  /* 0x0000000231057223 */ /* 0x040fe20000000005 */
[C---:B------:R-:W-:Y:S01]  /*8320*/  FFMA R6, R49.reuse, R3, R6 ;  /* 0x0000000331067223 */ /* 0x040fe20000000006 */
[----:B------:R-:W-:Y:S01]  /*8330*/  FFMA R7, R49, R48, R7 ;  /* 0x0000003031077223 */ /* 0x000fe20000000007 */
[C---:B------:R-:W-:Y:S01]  /*8340*/  FMUL R8, R47.reuse, R8 ;  /* 0x000000082f087220 */ /* 0x040fe20000400000 */
[----:B------:R-:W-:Y:S01]  /*8350*/  FMUL R9, R47, R9 ;  /* 0x000000092f097220 */ /* 0x000fe20000400000 */
[----:B------:R-:W-:Y:S01]  /*8360*/  F2FP.F16.F32.PACK_AB R4, R5, R4 ;  /* 0x000000040504723e */ /* 0x000fe200000000ff */
[----:B------:R-:W-:Y:S01]  /*8370*/  FMUL R0, R47, R10 ;  /* 0x0000000a2f007220 */ /* 0x000fe20000400000 */
[----:B------:R-:W-:Y:S01]  /*8380*/  F2FP.F16.F32.PACK_AB R5, R7, R6 ;  /* 0x000000060705723e */ /* 0x000fe200000000ff */
[C---:B------:R-:W-:Y:S01]  /*8390*/  FFMA R8, R49.reuse, R50, R8 ;  /* 0x0000003231087223 */ /* 0x040fe20000000008 */
[C---:B------:R-:W-:Y:S01]  /*83a0*/  FFMA R9, R49.reuse, R51, R9 ;  /* 0x0000003331097223 */ /* 0x040fe20000000009 */
[----:B------:R-:W-:Y:S01]  /*83b0*/  FFMA R0, R49, R52, R0 ;  /* 0x0000003431007223 */ /* 0x000fe20000000000 */
[C---:B------:R-:W-:Y:S01]  /*83c0*/  FMUL R2, R47.reuse, R11 ;  /* 0x0000000b2f027220 */ /* 0x040fe20000400000 */
[C---:B------:R-:W-:Y:S01]  /*83d0*/  FMUL R3, R47.reuse, R12 ;  /* 0x0000000c2f037220 */ /* 0x040fe20000400000 */
[----:B------:R-:W-:Y:S01]  /*83e0*/  FMUL R10, R47, R13 ;  /* 0x0000000d2f0a7220 */ /* 0x000fe20000400000 */
[----:B------:R-:W-:Y:S01]  /*83f0*/  F2FP.F16.F32.PACK_AB R6, R9, R8 ;  /* 0x000000080906723e */ /* 0x000fe200000000ff */
[C---:B------:R-:W-:Y:S01]  /*8400*/  FFMA R2, R49.reuse, R53, R2 ;  /* 0x0000003531027223 */ /* 0x040fe20000000002 */
[C---:B------:R-:W-:Y:S01]  /*8410*/  FFMA R3, R49.reuse, R54, R3 ;  /* 0x0000003631037223 */ /* 0x040fe20000000003 */
[----:B------:R-:W-:Y:S01]  /*8420*/  FFMA R10, R49, R55, R10 ;  /* 0x00000037310a7223 */ /* 0x000fe2000000000a */
[C---:B------:R-:W-:Y:S01]  /*8430*/  FMUL R11, R47.reuse, R14 ;  /* 0x0000000e2f0b7220 */ /* 0x040fe20000400000 */
[C---:B------:R-:W-:Y:S01]  /*8440*/  FMUL R15, R47.reuse, R15 ;  /* 0x0000000f2f0f7220 */ /* 0x040fe20000400000 */
[----:B------:R-:W-:Y:S01]  /*8450*/  F2FP.F16.F32.PACK_AB R7, R2, R0 ;  /* 0x000000000207723e */ /* 0x000fe200000000ff */
[----:B------:R-:W-:Y:S01]  /*8460*/  FMUL R12, R47, R16 ;  /* 0x000000102f0c7220 */ /* 0x000fe20000400000 */
[----:B------:R-:W-:Y:S01]  /*8470*/  F2FP.F16.F32.PACK_AB R8, R10, R3 ;  /* 0x000000030a08723e */ /* 0x000fe200000000ff */
[C---:B------:R-:W-:Y:S01]  /*8480*/  FFMA R11, R49.reuse, R56, R11 ;  /* 0x00000038310b7223 */ /* 0x040fe2000000000b */
[C---:B------:R-:W-:Y:S01]  /*8490*/  FFMA R15, R49.reuse, R57, R15 ;  /* 0x00000039310f7223 */ /* 0x040fe2000000000f */
[----:B------:R1:W-:Y:S01]  /*84a0*/  STSM.16.M88.4 [R107+0x6400], R4 ;  /* 0x006400046b007844 */ /* 0x0003e20000000200 */
[----:B------:R-:W-:Y:S01]  /*84b0*/  FFMA R12, R49, R58, R12 ;  /* 0x0000003a310c7223 */ /* 0x000fe2000000000c */
[C---:B------:R-:W-:Y:S01]  /*84c0*/  FMUL R13, R47.reuse, R17 ;  /* 0x000000112f0d7220 */ /* 0x040fe20000400000 */
[----:B------:R-:W-:Y:S01]  /*84d0*/  FMUL R14, R47, R18 ;  /* 0x000000122f0e7220 */ /* 0x000fe20000400000 */
[----:B------:R-:W-:Y:S01]  /*84e0*/  F2FP.F16.F32.PACK_AB R9, R15, R11 ;  /* 0x0000000b0f09723e */ /* 0x000fe200000000ff */
[--C-:B------:R-:W-:Y:S02]  /*84f0*/  HADD2.F32 R62, -RZ, R68.reuse.H0_H0 ;  /* 0x20000044ff3e7230 */ /* 0x100fe40000004100 */
[C---:B------:R-:W-:Y:S01]  /*8500*/  FFMA R13, R49.reuse, R59, R13 ;  /* 0x0000003b310d7223 */ /* 0x040fe2000000000d */
[----:B------:R-:W-:Y:S01]  /*8510*/  FFMA R14, R49, R60, R14 ;  /* 0x0000003c310e7223 */ /* 0x000fe2000000000e */
[C---:B------:R-:W-:Y:S01]  /*8520*/  FMUL R19, R47.reuse, R19 ;  /* 0x000000132f137220 */ /* 0x040fe20000400000 */
[----:B------:R-:W-:Y:S02]  /*8530*/  HADD2.F32 R63, -RZ, R68.H1_H1 ;  /* 0x30000044ff3f7230 */ /* 0x000fe40000004100 */
[----:B------:R-:W-:Y:S01]  /*8540*/  FMUL R16, R47, R20 ;  /* 0x000000142f107220 */ /* 0x000fe20000400000 */
[----:B------:R-:W-:Y:S01]  /*8550*/  F2FP.F16.F32.PACK_AB R10, R13, R12 ;  /* 0x0000000c0d0a723e */ /* 0x000fe200000000ff */
[C---:B------:R-:W-:Y:S01]  /*8560*/  FFMA R19, R49.reuse, R61, R19 ;  /* 0x0000003d31137223 */ /* 0x040fe20000000013 */
[--C-:B------:R-:W-:Y:S02]  /*8570*/  HADD2.F32 R64, -RZ, R69.reuse.H0_H0 ;  /* 0x20000045ff407230 */ /* 0x100fe40000004100 */
[----:B------:R-:W-:Y:S01]  /*8580*/  FFMA R16, R49, R62, R16 ;  /* 0x0000003e31107223 */ /* 0x000fe20000000010 */
[----:B------:R-:W-:Y:S01]  /*8590*/  FMUL R17, R47, R21 ;  /* 0x000000152f117220 */ /* 0x000fe20000400000 */
[----:B------:R-:W-:Y:S01]  /*85a0*/  HADD2.F32 R65, -RZ, R69.H1_H1 ;  /* 0x30000045ff417230 */ /* 0x000fe20000004100 */
[----:B------:R-:W-:Y:S01]  /*85b0*/  F2FP.F16.F32.PACK_AB R11, R19, R14 ;  /* 0x0000000e130b723e */ /* 0x000fe200000000ff */
[----:B------:R-:W-:Y:S01]  /*85c0*/  FMUL R18, R47, R22 ;  /* 0x000000162f127220 */ /* 0x000fe20000400000 */
[----:B------:R-:W-:Y:S01]  /*85d0*/  FFMA R17, R49, R63, R17 ;  /* 0x0000003f31117223 */ /* 0x000fe20000000011 */
[--C-:B------:R-:W-:Y:S02]  /*85e0*/  HADD2.F32 R66, -RZ, R70.reuse.H0_H0 ;  /* 0x20000046ff427230 */ /* 0x100fe40000004100 */
[----:B------:R-:W-:Y:S01]  /*85f0*/  FMUL R23, R47, R23 ;  /* 0x000000172f177220 */ /* 0x000fe20000400000 */
[----:B------:R1:W-:Y:S01]  /*8600*/  STSM.16.M88.4 [R106+0x6400], R8 ;  /* 0x006400086a007844 */ /* 0x0003e20000000200 */
[----:B------:R-:W-:Y:S01]  /*8610*/  FFMA R18, R49, R64, R18 ;  /* 0x0000004031127223 */ /* 0x000fe20000000012 */
[----:B------:R-:W-:Y:S01]  /*8620*/  F2FP.F16.F32.PACK_AB R16, R17, R16 ;  /* 0x000000101110723e */ /* 0x000fe200000000ff */
[----:B------:R-:W-:Y:S01]  /*8630*/  FFMA R23, R49, R65, R23 ;  /* 0x0000004131177223 */ /* 0x000fe20000000017 */
[----:B------:R-:W-:Y:S02]  /*8640*/  HADD2.F32 R67, -RZ, R70.H1_H1 ;  /* 0x30000046ff437230 */ /* 0x000fe40000004100 */
[C---:B------:R-:W-:Y:S01]  /*8650*/  FMUL R20, R47.reuse, R24 ;  /* 0x000000182f147220 */ /* 0x040fe20000400000 */
[--C-:B------:R-:W-:Y:S02]  /*8660*/  HADD2.F32 R68, -RZ, R71.reuse.H0_H0 ;  /* 0x20000047ff447230 */ /* 0x100fe40000004100 */
[----:B------:R-:W-:Y:S01]  /*8670*/  FMUL R21, R47, R25 ;  /* 0x000000192f157220 */ /* 0x000fe20000400000 */
[----:B------:R-:W-:Y:S01]  /*8680*/  F2FP.F16.F32.PACK_AB R17, R23, R18 ;  /* 0x000000121711723e */ /* 0x000fe200000000ff */
[C---:B------:R-:W-:Y:S01]  /*8690*/  FFMA R20, R49.reuse, R66, R20 ;  /* 0x0000004231147223 */ /* 0x040fe20000000014 */
[----:B------:R-:W-:Y:S02]  /*86a0*/  HADD2.F32 R69, -RZ, R71.H1_H1 ;  /* 0x30000047ff457230 */ /* 0x000fe40000004100 */
[----:B------:R-:W-:Y:S01]  /*86b0*/  FFMA R21, R49, R67, R21 ;  /* 0x0000004331157223 */ /* 0x000fe20000000015 */
[C---:B------:R-:W-:Y:S01]  /*86c0*/  FMUL R22, R47.reuse, R26 ;  /* 0x0000001a2f167220 */ /* 0x040fe20000400000 */
[--C-:B------:R-:W-:Y:S02]  /*86d0*/  HADD2.F32 R70, -RZ, R76.reuse.H0_H0 ;  /* 0x2000004cff467230 */ /* 0x100fe40000004100 */
[C---:B------:R-:W-:Y:S01]  /*86e0*/  FMUL R27, R47.reuse, R27 ;  /* 0x0000001b2f1b7220 */ /* 0x040fe20000400000 */
[----:B------:R-:W-:Y:S02]  /*86f0*/  HADD2.F32 R71, -RZ, R76.H1_H1 ;  /* 0x3000004cff477230 */ /* 0x000fe40000004100 */
[C---:B------:R-:W-:Y:S01]  /*8700*/  FMUL R24, R47.reuse, R28 ;  /* 0x0000001c2f187220 */ /* 0x040fe20000400000 */
[--C-:B------:R-:W-:Y:S02]  /*8710*/  HADD2.F32 R72, -RZ, R77.reuse.H0_H0 ;  /* 0x2000004dff487230 */ /* 0x100fe40000004100 */
[----:B------:R-:W-:Y:S01]  /*8720*/  FMUL R25, R47, R29 ;  /* 0x0000001d2f197220 */ /* 0x000fe20000400000 */
[----:B------:R-:W-:Y:S01]  /*8730*/  FFMA R22, R49, R68, R22 ;  /* 0x0000004431167223 */ /* 0x000fe20000000016 */
[----:B------:R-:W-:Y:S02]  /*8740*/  HADD2.F32 R73, -RZ, R77.H1_H1 ;  /* 0x3000004dff497230 */ /* 0x000fe40000004100 */
[----:B------:R-:W-:Y:S01]  /*8750*/  FMUL R26, R47, R30 ;  /* 0x0000001e2f1a7220 */ /* 0x000fe20000400000 */
[----:B------:R-:W-:Y:S01]  /*8760*/  FFMA R27, R49, R69, R27 ;  /* 0x00000045311b7223 */ /* 0x000fe2000000001b */
        /* <DEDUP_REMOVED lines=12> */
[----:B------:R-:W-:Y:S01]  /*8830*/  FMUL R35, R47, R35 ;  /* 0x000000232f237220 */ /* 0x000fe20000400000 */
[C---:B------:R-:W-:Y:S01]  /*8840*/  FFMA R28, R49.reuse, R74, R28 ;  /* 0x0000004a311c7223 */ /* 0x040fe2000000001c */
[C---:B------:R-:W-:Y:S01]  /*8850*/  FFMA R29, R49.reuse, R75, R29 ;  /* 0x0000004b311d7223 */ /* 0x040fe2000000001d */
[C---:B------:R-:W-:Y:S01]  /*8860*/  FFMA R30, R49.reuse, R76, R30 ;  /* 0x0000004c311e7223 */ /* 0x040fe2000000001e */
[----:B------:R-:W-:Y:S01]  /*8870*/  FFMA R35, R49, R77, R35 ;  /* 0x0000004d31237223 */ /* 0x000fe20000000023 */
[----:B------:R-:W-:Y:S02]  /*8880*/  F2FP.F16.F32.PACK_AB R18, R21, R20 ;  /* 0x000000141512723e */ /* 0x000fe400000000ff */
[----:B------:R-:W-:Y:S02]  /*8890*/  F2FP.F16.F32.PACK_AB R19, R27, R22 ;  /* 0x000000161b13723e */ /* 0x000fe400000000ff */
[----:B------:R-:W-:Y:S02]  /*88a0*/  F2FP.F16.F32.PACK_AB R24, R25, R24 ;  /* 0x000000181918723e */ /* 0x000fe400000000ff */
[----:B------:R-:W-:Y:S01]  /*88b0*/  F2FP.F16.F32.PACK_AB R25, R31, R26 ;  /* 0x0000001a1f19723e */ /* 0x000fe200000000ff */
[----:B------:R1:W-:Y:S01]  /*88c0*/  STSM.16.M88.4 [R108+0x6000], R16 ;  /* 0x006000106c007844 */ /* 0x0003e20000000200 */
[----:B------:R-:W-:Y:S02]  /*88d0*/  F2FP.F16.F32.PACK_AB R26, R29, R28 ;  /* 0x0000001c1d1a723e */ /* 0x000fe400000000ff */
[----:B------:R-:W-:Y:S05]  /*88e0*/  F2FP.F16.F32.PACK_AB R27, R35, R30 ;  /* 0x0000001e231b723e */ /* 0x000fea00000000ff */
        /* <DEDUP_REMOVED lines=18> */
.L_x_124:
[----:B------:R-:W-:Y:S05]  /*8a10*/  BSYNC.RECONVERGENT B0 ;  /* 0x0000000000007941 */ /* 0x000fea0003800200 */
.L_x_123:
[----:B------:R-:W-:Y:S01]  /*8a20*/  BAR.SYNC.DEFER_BLOCKING 0x1, 0x80 ;  /* 0x0042000000007b1d */ /* 0x000fe20000010000 */
[----:B------:R-:W-:Y:S01]  /*8a30*/  UISETP.NE.AND UP0, UPT, UR49, -0x4, UPT ;  /* 0xfffffffc3100788c */ /* 0x000fe2000bf05270 */
[----:B------:R-:W-:Y:S08]  /*8a40*/  IADD3 R45, PT, PT, R45, 0x1, RZ ;  /* 0x000000012d2d7810 */ /* 0x000ff00007ffe0ff */
[----:B------:R-:W-:Y:S05]  /*8a50*/  BRA.U !UP0, `(.L_x_125) ;  /* 0x0000000108287547 */ /* 0x000fea000b800000 */
[----:B------:R-:W-:Y:S01]  /*8a60*/  ISETP.NE.AND P0, PT, R105, RZ, PT ;  /* 0x000000ff6900720c */ /* 0x000fe20003f05270 */
[----:B------:R-:W-:Y:S01]  /*8a70*/  IMAD.U32 R2, RZ, RZ, UR51 ;  /* 0x00000033ff027e24 */ /* 0x000fe2000f8e00ff */
[----:B------:R-:W-:Y:S01]  /*8a80*/  UIADD3 UR51, UPT, UPT, UR51, 0x1, URZ ;  /* 0x0000000133337890 */ /* 0x000fe2000fffe0ff */
[----:B------:R-:W-:Y:S03]  /*8a90*/  IMAD.U32 R0, RZ, RZ, UR37 ;  /* 0x00000025ff007e24 */ /* 0x000fe6000f8e00ff */
[----:B------:R-:W-:Y:S04]  /*8aa0*/  UISETP.NE.AND UP0, UPT, UR51, 0x4, UPT ;  /* 0x000000043300788c */ /* 0x000fe8000bf05270 */
[----:B------:R-:W-:Y:S03]  /*8ab0*/  USEL UR51, UR51, URZ, UP0 ;  /* 0x000000ff33337287 */ /* 0x000fe60008000000 */
[----:B------:R-:W-:Y:S05]  /*8ac0*/  @P0 LEA R2, R2, UR48, 0x3 ;  /* 0x0000003002020c11 */ /* 0x000fea000f8e18ff */
[----:B------:R-:W-:Y:S05]  /*8ad0*/  @P0 VIADD R2, R2, 0x60 ;  /* 0x0000006002020836 */ /* 0x000fea0000000000 */
[----:B------:R-:W-:Y:S04]  /*8ae0*/  @P0 PRMT R0, R0, 0x654, R2 ;  /* 0x0000065400000816 */ /* 0x000fe80000000002 */
[----:B------:R2:W-:Y:S03]  /*8af0*/  @P0 SYNCS.ARRIVE.TRANS64.RED.A1T0 RZ, [R0+URZ], RZ ;  /* 0x000000ff00ff09a7 */ /* 0x0005e600081004ff */
.L_x_125:
[----:B------:R-:W-:Y:S01]  /*8b00*/  ISETP.NE.AND P2, PT, R102, RZ, PT ;  /* 0x000000ff6600720c */ /* 0x000fe20003f45270 */
[----:B------:R-:W-:Y:S01]  /*8b10*/  UIADD3 UR49, UPT, UPT, UR49, 0x4, URZ ;  /* 0x0000000431317890 */ /* 0x000fe2000fffe0ff */
[----:B------:R-:W-:Y:S01]  /*8b20*/  ISETP.NE.AND P0, PT, R104, 0x2, PT ;  /* 0x000000026800780c */ /* 0x000fe20003f05270 */
[----:B------:R-:W-:Y:S01]  /*8b30*/  IMAD.IADD R14, R43, 0x1, R86 ;  /* 0x000000012b0e7824 */ /* 0x000fe200078e0256 */
[----:B------:R-:W-:Y:S01]  /*8b40*/  ISETP.NE.AND P1, PT, R45, 0x4, PT ;  /* 0x000000042d00780c */ /* 0x000fe20003f25270 */
[----:B------:R-:W-:Y:S01]  /*8b50*/  IMAD.IADD R15, R44, 0x1, R87 ;  /* 0x000000012c0f7824 */ /* 0x000fe200078e0257 */
[----:B------:R-:W-:Y:S02]  /*8b60*/  SEL R2, RZ, 0x1, P0 ;  /* 0x00000001ff027807 */ /* 0x000fe40000000000 */
[----:B--2---:R-:W-:Y:S02]  /*8b70*/  SEL R0, RZ, 0x1, P1 ;  /* 0x00000001ff007807 */ /* 0x004fe40000800000 */
[----:B------:R-:W-:Y:S02]  /*8b80*/  LOP3.LUT R96, R96, R2, RZ, 0x3c, !PT ;  /* 0x0000000260607212 */ /* 0x000fe400078e3cff */
[----:B------:R-:W-:Y:S02]  /*8b90*/  LOP3.LUT R97, R97, R0, RZ, 0x3c, !PT ;  /* 0x0000000061617212 */ /* 0x000fe400078e3cff */
[----:B------:R-:W-:Y:S02]  /*8ba0*/  @P2 R2UR UR36, R95 ;  /* 0x000000005f2422ca */ /* 0x000fe400000e0000 */
[----:B------:R-:W-:Y:S02]  /*8bb0*/  SEL R104, R104, RZ, P0 ;  /* 0x000000ff68687207 */ /* 0x000fe40000000000 */
[----:B------:R-:W-:Y:S01]  /*8bc0*/  SEL R45, R45, RZ, P1 ;  /* 0x000000ff2d2d7207 */ /* 0x000fe20000800000 */
[----:B------:R-:W-:Y:S10]  /*8bd0*/  @P2 BRA `(.L_x_126) ;  /* 0xffffffc000082947 */ /* 0x000ff4000383ffff */
[----:B------:R-:W-:-:S09]  /*8be0*/  UISETP.NE.AND UP0, UPT, UR50, URZ, UPT ;  /* 0x000000ff3200728c */ /* 0x000fd2000bf05270 */
[----:B------:R-:W-:Y:S05]  /*8bf0*/  BRA.U !UP0, `(.L_x_127) ;  /* 0x0000000108487547 */ /* 0x000fea000b800000 */
[----:B------:R-:W2:Y:S02]  /*8c00*/  LDCU.64 UR4, c[0x0][0x890] ;  /* 0x00011200ff0477ac */ /* 0x000ea40008000a00 */
[----:B--2---:R-:W-:-:S04]  /*8c10*/  UISETP.NE.U32.AND UP0, UPT, UR4, URZ, UPT ;  /* 0x000000ff0400728c */ /* 0x004fc8000bf05070 */
[----:B------:R-:W-:-:S09]  /*8c20*/  UISETP.NE.AND.EX UP0, UPT, UR5, URZ, UPT, UP0 ;  /* 0x000000ff0500728c */ /* 0x000fd2000bf05300 */
[----:B------:R-:W-:Y:S05]  /*8c30*/  BRA.U UP0, `(.L_x_128) ;  /* 0x00000001000c7547 */ /* 0x000fea000b800000 */
[----:B------:R-:W-:-:S13]  /*8c40*/  FSETP.NEU.AND P0, PT, R49, RZ, PT ;  /* 0x000000ff3100720b */ /* 0x000fda0003f0d000 */
[----:B------:R-:W-:Y:S05]  /*8c50*/  @!P0 EXIT ;  /* 0x000000000000894d */ /* 0x000fea0003800000 */
[----:B------:R-:W-:Y:S05]  /*8c60*/  BRA `(.L_x_127) ;  /* 0x00000000002c7947 */ /* 0x000fea0003800000 */
.L_x_128:
[----:B------:R-:W-:Y:S01]  /*8c70*/  ISETP.NE.AND P0, PT, R103, RZ, PT ;  /* 0x000000ff6700720c */ /* 0x000fe20003f05270 */
[----:B------:R-:W-:-:S12]  /*8c80*/  BSSY.RECONVERGENT B0, `(.L_x_127) ;  /* 0x0000009000007945 */ /* 0x000fd80003800200 */
[----:B------:R-:W-:Y:S05]  /*8c90*/  @P0 BRA `(.L_x_129) ;  /* 0x0000000000140947 */ /* 0x000fea0003800000 */
[----:B------:R-:W2:Y:S02]  /*8ca0*/  LDCU.64 UR4, c[0x0][0x888] ;  /* 0x00011100ff0477ac */ /* 0x000ea40008000a00 */
[----:B--2---:R-:W-:-:S04]  /*8cb0*/  ISETP.NE.U32.AND P0, PT, RZ, UR4, PT ;  /* 0x00000004ff007c0c */ /* 0x004fc8000bf05070 */
[----:B------:R-:W-:-:S13]  /*8cc0*/  ISETP.NE.AND.EX P0, PT, RZ, UR5, PT, P0 ;  /* 0x00000005ff007c0c */ /* 0x000fda000bf05300 */
[----:B------:R-:W-:Y:S05]  /*8cd0*/  @!P0 EXIT ;  /* 0x000000000000894d */ /* 0x000fea0003800000 */
[----:B------:R-:W-:Y:S05]  /*8ce0*/  BRA `(.L_x_130) ;  /* 0x0000000000087947 */ /* 0x000fea0003800000 */
.L_x_129:
[----:B------:R-:W-:-:S13]  /*8cf0*/  FSETP.NEU.AND P0, PT, R49, RZ, PT ;  /* 0x000000ff3100720b */ /* 0x000fda0003f0d000 */
[----:B------:R-:W-:Y:S05]  /*8d00*/  @!P0 EXIT ;  /* 0x000000000000894d */ /* 0x000fea0003800000 */
.L_x_130:
[----:B------:R-:W-:Y:S05]  /*8d10*/  BSYNC.RECONVERGENT B0 ;  /* 0x0000000000007941 */ /* 0x000fea0003800200 */
.L_x_127:
[----:B------:R-:W-:Y:S01]  /*8d20*/  ULEA UR4, UR51, UR48, 0x3 ;  /* 0x0000003033047291 */ /* 0x000fe2000f8e18ff */
[----:B------:R-:W-:-:S04]  /*8d30*/  DEPBAR.LE SB0, 0x0 ;  /* 0x000080000000791a */ /* 0x000fc80000000000 */
[----:B------:R-:W-:-:S04]  /*8d40*/  UIADD3 UR4, UPT, UPT, UR4, 0x60, URZ ;  /* 0x0000006004047890 */ /* 0x000fc8000fffe0ff */
[----:B------:R-:W-:-:S09]  /*8d50*/  UPRMT UR4, UR37, 0x654, UR4 ;  /* 0x0000065425047896 */ /* 0x000fd20008000004 */
[----:B------:R-:W-:Y:S01]  /*8d60*/  SYNCS.ARRIVE.TRANS64.RED.A1T0 RZ, [UR4], RZ ;  /* 0x000000ffffff79a7 */ /* 0x000fe20008100404 */
[----:B------:R-:W-:Y:S05]  /*8d70*/  EXIT ;  /* 0x000000000000794d */ /* 0x000fea0003800000 */
.L_x_19:
[----:B--2---:R2:W1:Y:S02]  /*8d80*/  SYNCS.PHASECHK.TRANS64.TRYWAIT P0, [R2+URZ+0x100], R3 ;  /* 0x00010003020075a7 */ /* 0x00446400080011ff */
[----:B-1----:R-:W-:Y:S05]  /*8d90*/  @!P0 NANOSLEEP.SYNCS 0x989680 ;  /* 0x009896800000895d */ /* 0x002fea0003900000 */
[----:B------:R-:W1:Y:S02]  /*8da0*/  @!P0 SYNCS.PHASECHK.TRANS64 P0, [R2+URZ+0x100], R3 ;  /* 0x00010003020085a7 */ /* 0x000e6400080010ff */
[----:B-1----:R-:W-:Y:S05]  /*8db0*/  @!P0 BRA `(.L_x_19) ;  /* 0xfffffffc00f08947 */ /* 0x002fea000383ffff */
[----:B------:R-:W-:Y:S05]  /*8dc0*/  BRA `(.L_x_131) ;  /* 0xffffff8800047947 */ /* 0x000fea000383ffff */
.L_x_22:
[----:B-1----:R-:W-:-:S07]  /*8dd0*/  MOV R2, UR33 ;  /* 0x0000002100027c02 */ /* 0x002fce0008000f00 */
.L_x_132:
[----:B-1----:R1:W2:Y:S02]  /*8de0*/  SYNCS.PHASECHK.TRANS64.TRYWAIT P0, [R2+URZ+0x20], R4 ;  /* 0x00002004020075a7 */ /* 0x0022a400080011ff */
[----:B--2---:R-:W-:Y:S05]  /*8df0*/  @!P0 NANOSLEEP.SYNCS 0x989680 ;  /* 0x009896800000895d */ /* 0x004fea0003900000 */
[----:B------:R-:W2:Y:S02]  /*8e00*/  @!P0 SYNCS.PHASECHK.TRANS64 P0, [R2+URZ+0x20], R4 ;  /* 0x00002004020085a7 */ /* 0x000ea400080010ff */
[----:B--2---:R-:W-:Y:S05]  /*8e10*/  @!P0 BRA `(.L_x_132) ;  /* 0xfffffffc00f08947 */ /* 0x004fea000383ffff */
[----:B------:R-:W-:Y:S05]  /*8e20*/  BRA `(.L_x_21) ;  /* 0xffffff8800547947 */ /* 0x000fea000383ffff */
.L_x_28:
[----:B-1----:R-:W-:-:S07]  /*8e30*/  MOV R2, UR17 ;  /* 0x0000001100027c02 */ /* 0x002fce0008000f00 */
.L_x_133:
[----:B-1----:R1:W2:Y:S02]  /*8e40*/  SYNCS.PHASECHK.TRANS64.TRYWAIT P0, [R2+URZ+0x20], R4 ;  /* 0x00002004020075a7 */ /* 0x0022a400080011ff */
[----:B--2---:R-:W-:Y:S05]  /*8e50*/  @!P0 NANOSLEEP.SYNCS 0x989680 ;  /* 0x009896800000895d */ /* 0x004fea0003900000 */
[----:B------:R-:W2:Y:S02]  /*8e60*/  @!P0 SYNCS.PHASECHK.TRANS64 P0, [R2+URZ+0x20], R4 ;  /* 0x00002004020085a7 */ /* 0x000ea400080010ff */
[----:B--2---:R-:W-:Y:S05]  /*8e70*/  @!P0 BRA `(.L_x_133) ;  /* 0xfffffffc00f08947 */ /* 0x004fea000383ffff */
[----:B------:R-:W-:Y:S05]  /*8e80*/  BRA `(.L_x_27) ;  /* 0xffffff8800fc7947 */ /* 0x000fea000383ffff */
.L_x_32:
[----:B-1----:R1:W2:Y:S02]  /*8e90*/  SYNCS.PHASECHK.TRANS64.TRYWAIT P0, [R2+URZ+0x90], R3 ;  /* 0x00009003020075a7 */ /* 0x0022a400080011ff */
[----:B--2---:R-:W-:Y:S05]  /*8ea0*/  @!P0 NANOSLEEP.SYNCS 0x989680 ;  /* 0x009896800000895d */ /* 0x004fea0003900000 */
[----:B------:R-:W2:Y:S02]  /*8eb0*/  @!P0 SYNCS.PHASECHK.TRANS64 P0, [R2+URZ+0x90], R3 ;  /* 0x00009003020085a7 */ /* 0x000ea400080010ff */
[----:B--2---:R-:W-:Y:S05]  /*8ec0*/  @!P0 BRA `(.L_x_32) ;  /* 0xfffffffc00f08947 */ /* 0x004fea000383ffff */
[----:B------:R-:W-:Y:S05]  /*8ed0*/  BRA `(.L_x_134) ;  /* 0xffffff8c008c7947 */ /* 0x000fea000383ffff */
.L_x_36:
[----:B----4-:R-:W-:-:S07]  /*8ee0*/  MOV R0, UR5 ;  /* 0x0000000500007c02 */ /* 0x010fce0008000f00 */
.L_x_135:
[----:B-1----:R1:W2:Y:S02]  /*8ef0*/  SYNCS.PHASECHK.TRANS64.TRYWAIT P0, [R0+URZ], R2 ;  /* 0x00000002000075a7 */ /* 0x0022a400080011ff */
[----:B--2---:R-:W-:Y:S05]  /*8f00*/  @!P0 NANOSLEEP.SYNCS 0x989680 ;  /* 0x009896800000895d */ /* 0x004fea0003900000 */
[----:B------:R-:W2:Y:S02]  /*8f10*/  @!P0 SYNCS.PHASECHK.TRANS64 P0, [R0+URZ], R2 ;  /* 0x00000002000085a7 */ /* 0x000ea400080010ff */
[----:B--2---:R-:W-:Y:S05]  /*8f20*/  @!P0 BRA `(.L_x_135) ;  /* 0xfffffffc00f08947 */ /* 0x004fea000383ffff */
[----:B------:R-:W-:Y:S05]  /*8f30*/  BRA `(.L_x_136) ;  /* 0xffffff9000fc7947 */ /* 0x000fea000383ffff */
.L_x_37:
[----:B----4-:R-:W-:-:S07]  /*8f40*/  MOV R0, UR5 ;  /* 0x0000000500007c02 */ /* 0x010fce0008000f00 */
.L_x_137:
[----:B-1----:R1:W2:Y:S02]  /*8f50*/  SYNCS.PHASECHK.TRANS64.TRYWAIT P0, [R0+URZ], R3 ;  /* 0x00000003000075a7 */ /* 0x0022a400080011ff */
[----:B--2---:R-:W-:Y:S05]  /*8f60*/  @!P0 NANOSLEEP.SYNCS 0x989680 ;  /* 0x009896800000895d */ /* 0x004fea0003900000 */
[----:B------:R-:W2:Y:S02]  /*8f70*/  @!P0 SYNCS.PHASECHK.TRANS64 P0, [R0+URZ], R3 ;  /* 0x00000003000085a7 */ /* 0x000ea400080010ff */
[----:B--2---:R-:W-:Y:S05]  /*8f80*/  @!P0 BRA `(.L_x_137) ;  /* 0xfffffffc00f08947 */ /* 0x004fea000383ffff */
[----:B------:R-:W-:Y:S05]  /*8f90*/  BRA `(.L_x_138) ;  /* 0xffffff9400087947 */ /* 0x000fea000383ffff */
.L_x_38:
[----:B----4-:R-:W-:-:S07]  /*8fa0*/  MOV R0, UR5 ;  /* 0x0000000500007c02 */ /* 0x010fce0008000f00 */
.L_x_139:
[----:B-1----:R1:W2:Y:S02]  /*8fb0*/  SYNCS.PHASECHK.TRANS64.TRYWAIT P0, [R0+URZ], R3 ;  /* 0x00000003000075a7 */ /* 0x0022a400080011ff */
[----:B--2---:R-:W-:Y:S05]  /*8fc0*/  @!P0 NANOSLEEP.SYNCS 0x989680 ;  /* 0x009896800000895d */ /* 0x004fea0003900000 */
[----:B------:R-:W2:Y:S02]  /*8fd0*/  @!P0 SYNCS.PHASECHK.TRANS64 P0, [R0+URZ], R3 ;  /* 0x00000003000085a7 */ /* 0x000ea400080010ff */
[----:B--2---:R-:W-:Y:S05]  /*8fe0*/  @!P0 BRA `(.L_x_139) ;  /* 0xfffffffc00f08947 */ /* 0x004fea000383ffff */
[----:B------:R-:W-:Y:S05]  /*8ff0*/  BRA `(.L_x_140) ;  /* 0xffffff9400147947 */ /* 0x000fea000383ffff */
.L_x_41:
[----:B-1----:R1:W2:Y:S02]  /*9000*/  SYNCS.PHASECHK.TRANS64.TRYWAIT P0, [R0+URZ+0xf0], R4 ;  /* 0x0000f004000075a7 */ /* 0x0022a400080011ff */
[----:B--2---:R-:W-:Y:S05]  /*9010*/  @!P0 NANOSLEEP.SYNCS 0x989680 ;  /* 0x009896800000895d */ /* 0x004fea0003900000 */
[----:B------:R-:W2:Y:S02]  /*9020*/  @!P0 SYNCS.PHASECHK.TRANS64 P0, [R0+URZ+0xf0], R4 ;  /* 0x0000f004000085a7 */ /* 0x000ea400080010ff */
[----:B--2---:R-:W-:Y:S05]  /*9030*/  @!P0 BRA `(.L_x_41) ;  /* 0xfffffffc00f08947 */ /* 0x004fea000383ffff */
[----:B------:R-:W-:Y:S05]  /*9040*/  BRA `(.L_x_141) ;  /* 0xffffff9400707947 */ /* 0x000fea000383ffff */
.L_x_42:
[----:B------:R-:W-:-:S07]  /*9050*/  MOV R0, UR5 ;  /* 0x0000000500007c02 */ /* 0x000fce0008000f00 */
.L_x_142:
[----:B-1----:R1:W2:Y:S02]  /*9060*/  SYNCS.PHASECHK.TRANS64.TRYWAIT P0, [R0+URZ+0xa0], R5 ;  /* 0x0000a005000075a7 */ /* 0x0022a400080011ff */
[----:B--2---:R-:W-:Y:S05]  /*9070*/  @!P0 NANOSLEEP.SYNCS 0x989680 ;  /* 0x009896800000895d */ /* 0x004fea0003900000 */
[----:B------:R-:W2:Y:S02]  /*9080*/  @!P0 SYNCS.PHASECHK.TRANS64 P0, [R0+URZ+0xa0], R5 ;  /* 0x0000a005000085a7 */ /* 0x000ea400080010ff */
[----:B--2---:R-:W-:Y:S05]  /*9090*/  @!P0 BRA `(.L_x_142) ;  /* 0xfffffffc00f08947 */ /* 0x004fea000383ffff */
[----:B------:R-:W-:Y:S05]  /*90a0*/  BRA `(.L_x_143) ;  /* 0xffffff9400807947 */ /* 0x000fea000383ffff */
.L_x_43:
[----:B-1----:R1:W2:Y:S02]  /*90b0*/  SYNCS.PHASECHK.TRANS64.TRYWAIT P1, [R0+URZ+0x90], R4 ;  /* 0x00009004000075a7 */ /* 0x0022a400080211ff */
[----:B--2---:R-:W-:Y:S05]  /*90c0*/  @!P1 NANOSLEEP.SYNCS 0x989680 ;  /* 0x009896800000995d */ /* 0x004fea0003900000 */
[----:B------:R-:W2:Y:S02]  /*90d0*/  @!P1 SYNCS.PHASECHK.TRANS64 P1, [R0+URZ+0x90], R4 ;  /* 0x00009004000095a7 */ /* 0x000ea400080210ff */
[----:B--2---:R-:W-:Y:S05]  /*90e0*/  @!P1 BRA `(.L_x_43) ;  /* 0xfffffffc00f09947 */ /* 0x004fea000383ffff */
[----:B------:R-:W-:Y:S05]  /*90f0*/  BRA `(.L_x_144) ;  /* 0xffffff9400b07947 */ /* 0x000fea000383ffff */
.L_x_46:
[----:B------:R-:W-:-:S07]  /*9100*/  MOV R0, UR5 ;  /* 0x0000000500007c02 */ /* 0x000fce0008000f00 */
.L_x_145:
[----:B-1----:R1:W2:Y:S02]  /*9110*/  SYNCS.PHASECHK.TRANS64.TRYWAIT P0, [R0+URZ+0xa0], R2 ;  /* 0x0000a002000075a7 */ /* 0x0022a400080011ff */
[----:B--2---:R-:W-:Y:S05]  /*9120*/  @!P0 NANOSLEEP.SYNCS 0x989680 ;  /* 0x009896800000895d */ /* 0x004fea0003900000 */
[----:B------:R-:W2:Y:S02]  /*9130*/  @!P0 SYNCS.PHASECHK.TRANS64 P0, [R0+URZ+0xa0], R2 ;  /* 0x0000a002000085a7 */ /* 0x000ea400080010ff */
[----:B--2---:R-:W-:Y:S05]  /*9140*/  @!P0 BRA `(.L_x_145) ;  /* 0xfffffffc00f08947 */ /* 0x004fea000383ffff */
[----:B------:R-:W-:Y:S05]  /*9150*/  BRA `(.L_x_45) ;  /* 0xffffff9800047947 */ /* 0x000fea000383ffff */
.L_x_53:
[----:B-1----:R1:W2:Y:S02]  /*9160*/  SYNCS.PHASECHK.TRANS64.TRYWAIT P1, [R0+URZ+0x90], R2 ;  /* 0x00009002000075a7 */ /* 0x0022a400080211ff */
[----:B--2---:R-:W-:Y:S05]  /*9170*/  @!P1 NANOSLEEP.SYNCS 0x989680 ;  /* 0x009896800000995d */ /* 0x004fea0003900000 */
[----:B------:R-:W2:Y:S02]  /*9180*/  @!P1 SYNCS.PHASECHK.TRANS64 P1, [R0+URZ+0x90], R2 ;  /* 0x00009002000095a7 */ /* 0x000ea400080210ff */
[----:B--2---:R-:W-:Y:S05]  /*9190*/  @!P1 BRA `(.L_x_53) ;  /* 0xfffffffc00f09947 */ /* 0x004fea000383ffff */
[----:B------:R-:W-:Y:S05]  /*91a0*/  BRA `(.L_x_146) ;  /* 0xffffff9c00647947 */ /* 0x000fea000383ffff */
.L_x_54:
[----:B------:R-:W-:-:S07]  /*91b0*/  MOV R2, UR8 ;  /* 0x0000000800027c02 */ /* 0x000fce0008000f00 */
.L_x_147:
[----:B-1----:R1:W2:Y:S02]  /*91c0*/  SYNCS.PHASECHK.TRANS64.TRYWAIT P0, [R2+URZ+0xd0], R0 ;  /* 0x0000d000020075a7 */ /* 0x0022a400080011ff */
[----:B--2---:R-:W-:Y:S05]  /*91d0*/  @!P0 NANOSLEEP.SYNCS 0x989680 ;  /* 0x009896800000895d */ /* 0x004fea0003900000 */
[----:B------:R-:W2:Y:S02]  /*91e0*/  @!P0 SYNCS.PHASECHK.TRANS64 P0, [R2+URZ+0xd0], R0 ;  /* 0x0000d000020085a7 */ /* 0x000ea400080010ff */
[----:B--2---:R-:W-:Y:S05]  /*91f0*/  @!P0 BRA `(.L_x_147) ;  /* 0xfffffffc00f08947 */ /* 0x004fea000383ffff */
[----:B------:R-:W-:Y:S05]  /*9200*/  BRA `(.L_x_148) ;  /* 0xffffff9c00b47947 */ /* 0x000fea000383ffff */
.L_x_57:
[----:B------:R-:W-:Y:S07]  /*9210*/  MOV R0, UR7 ;  /* 0x0000000700007c02 */ /* 0x000fee0008000f00 */
.L_x_149:
[----:B-1----:R1:W2:Y:S02]  /*9220*/  SYNCS.PHASECHK.TRANS64.TRYWAIT P0, [R0+URZ], R2 ;  /* 0x00000002000075a7 */ /* 0x0022a400080011ff */
[----:B--2---:R-:W-:Y:S05]  /*9230*/  @!P0 NANOSLEEP.SYNCS 0x989680 ;  /* 0x009896800000895d */ /* 0x004fea0003900000 */
[----:B------:R-:W2:Y:S02]  /*9240*/  @!P0 SYNCS.PHASECHK.TRANS64 P0, [R0+URZ], R2 ;  /* 0x00000002000085a7 */ /* 0x000ea400080010ff */
[----:B--2---:R-:W-:Y:S05]  /*9250*/  @!P0 BRA `(.L_x_149) ;  /* 0xfffffffc00f08947 */ /* 0x004fea000383ffff */
[----:B------:R-:W-:Y:S05]  /*9260*/  BRA `(.L_x_56) ;  /* 0xffffff9c00d07947 */ /* 0x000fea000383ffff */
.L_x_60:
[----:B------:R-:W-:-:S07]  /*9270*/  MOV R0, UR5 ;  /* 0x0000000500007c02 */ /* 0x000fce0008000f00 */
.L_x_150:
[----:B--2---:R2:W3:Y:S02]  /*9280*/  SYNCS.PHASECHK.TRANS64.TRYWAIT P0, [R0+URZ], R2 ;  /* 0x00000002000075a7 */ /* 0x0044e400080011ff */
[----:B---3--:R-:W-:Y:S05]  /*9290*/  @!P0 NANOSLEEP.SYNCS 0x989680 ;  /* 0x009896800000895d */ /* 0x008fea0003900000 */
[----:B------:R-:W3:Y:S02]  /*92a0*/  @!P0 SYNCS.PHASECHK.TRANS64 P0, [R0+URZ], R2 ;  /* 0x00000002000085a7 */ /* 0x000ee400080010ff */
[----:B---3--:R-:W-:Y:S05]  /*92b0*/  @!P0 BRA `(.L_x_150) ;  /* 0xfffffffc00f08947 */ /* 0x008fea000383ffff */
[----:B------:R-:W-:Y:S05]  /*92c0*/  BRA `(.L_x_151) ;  /* 0xffffffa000847947 */ /* 0x000fea000383ffff */
.L_x_61:
[----:B------:R-:W-:-:S07]  /*92d0*/  MOV R0, UR5 ;  /* 0x0000000500007c02 */ /* 0x000fce0008000f00 */
.L_x_152:
[----:B-1----:R1:W2:Y:S02]  /*92e0*/  SYNCS.PHASECHK.TRANS64.TRYWAIT P0, [R0+URZ], R3 ;  /* 0x00000003000075a7 */ /* 0x0022a400080011ff */
[----:B--2---:R-:W-:Y:S05]  /*92f0*/  @!P0 NANOSLEEP.SYNCS 0x989680 ;  /* 0x009896800000895d */ /* 0x004fea0003900000 */
[----:B------:R-:W2:Y:S02]  /*9300*/  @!P0 SYNCS.PHASECHK.TRANS64 P0, [R0+URZ], R3 ;  /* 0x00000003000085a7 */ /* 0x000ea400080010ff */
[----:B--2---:R-:W-:Y:S05]  /*9310*/  @!P0 BRA `(.L_x_152) ;  /* 0xfffffffc00f08947 */ /* 0x004fea000383ffff */
[----:B------:R-:W-:Y:S05]  /*9320*/  BRA `(.L_x_153) ;  /* 0xffffffa000907947 */ /* 0x000fea000383ffff */
.L_x_62:
[----:B------:R-:W-:-:S07]  /*9330*/  MOV R0, UR5 ;  /* 0x0000000500007c02 */ /* 0x000fce0008000f00 */
.L_x_154:
[----:B-1----:R1:W2:Y:S02]  /*9340*/  SYNCS.PHASECHK.TRANS64.TRYWAIT P0, [R0+URZ], R3 ;  /* 0x00000003000075a7 */ /* 0x0022a400080011ff */
[----:B--2---:R-:W-:Y:S05]  /*9350*/  @!P0 NANOSLEEP.SYNCS 0x989680 ;  /* 0x009896800000895d */ /* 0x004fea0003900000 */
[----:B------:R-:W2:Y:S02]  /*9360*/  @!P0 SYNCS.PHASECHK.TRANS64 P0, [R0+URZ], R3 ;  /* 0x00000003000085a7 */ /* 0x000ea400080010ff */
[----:B--2---:R-:W-:Y:S05]  /*9370*/  @!P0 BRA `(.L_x_154) ;  /* 0xfffffffc00f08947 */ /* 0x004fea000383ffff */
[----:B------:R-:W-:Y:S05]  /*9380*/  BRA `(.L_x_155) ;  /* 0xffffffa0009c7947 */ /* 0x000fea000383ffff */
.L_x_63:
[----:B-1----:R-:W-:-:S07]  /*9390*/  MOV R0, UR7 ;  /* 0x0000000700007c02 */ /* 0x002fce0008000f00 */
.L_x_156:
[----:B-1----:R1:W2:Y:S02]  /*93a0*/  SYNCS.PHASECHK.TRANS64.TRYWAIT P0, [R0+URZ], R2 ;  /* 0x00000002000075a7 */ /* 0x0022a400080011ff */
[----:B--2---:R-:W-:Y:S05]  /*93b0*/  @!P0 NANOSLEEP.SYNCS 0x989680 ;  /* 0x009896800000895d */ /* 0x004fea0003900000 */
[----:B------:R-:W2:Y:S02]  /*93c0*/  @!P0 SYNCS.PHASECHK.TRANS64 P0, [R0+URZ], R2 ;  /* 0x00000002000085a7 */ /* 0x000ea400080010ff */
[----:B--2---:R-:W-:Y:S05]  /*93d0*/  @!P0 BRA `(.L_x_156) ;  /* 0xfffffffc00f08947 */ /* 0x004fea000383ffff */
[----:B------:R-:W-:Y:S05]  /*93e0*/  BRA `(.L_x_157) ;  /* 0xffffffa000a87947 */ /* 0x000fea000383ffff */
.L_x_68:
[----:B--2---:R2:W3:Y:S02]  /*93f0*/  SYNCS.PHASECHK.TRANS64.TRYWAIT P0, [R0+URZ+0x90], R2 ;  /* 0x00009002000075a7 */ /* 0x0044e400080011ff */
[----:B---3--:R-:W-:Y:S05]  /*9400*/  @!P0 NANOSLEEP.SYNCS 0x989680 ;  /* 0x009896800000895d */ /* 0x008fea0003900000 */
[----:B------:R-:W3:Y:S02]  /*9410*/  @!P0 SYNCS.PHASECHK.TRANS64 P0, [R0+URZ+0x90], R2 ;  /* 0x00009002000085a7 */ /* 0x000ee400080010ff */
[----:B---3--:R-:W-:Y:S05]  /*9420*/  @!P0 BRA `(.L_x_68) ;  /* 0xfffffffc00f08947 */ /* 0x008fea000383ffff */
[----:B------:R-:W-:Y:S05]  /*9430*/  BRA `(.L_x_158) ;  /* 0xffffffa400b47947 */ /* 0x000fea000383ffff */
.L_x_71:
[----:B------:R-:W-:Y:S07]  /*9440*/  MOV R0, UR7 ;  /* 0x0000000700007c02 */ /* 0x000fee0008000f00 */
.L_x_159:
[----:B--2---:R2:W3:Y:S02]  /*9450*/  SYNCS.PHASECHK.TRANS64.TRYWAIT P0, [R0+URZ+0x88], R2 ;  /* 0x00008802000075a7 */ /* 0x0044e400080011ff */
[----:B---3--:R-:W-:Y:S05]  /*9460*/  @!P0 NANOSLEEP.SYNCS 0x989680 ;  /* 0x009896800000895d */ /* 0x008fea0003900000 */
[----:B------:R-:W3:Y:S02]  /*9470*/  @!P0 SYNCS.PHASECHK.TRANS64 P0, [R0+URZ+0x88], R2 ;  /* 0x00008802000085a7 */ /* 0x000ee400080010ff */
[----:B---3--:R-:W-:Y:S05]  /*9480*/  @!P0 BRA `(.L_x_159) ;  /* 0xfffffffc00f08947 */ /* 0x008fea000383ffff */
[----:B------:R-:W-:Y:S05]  /*9490*/  BRA `(.L_x_70) ;  /* 0xffffffa800947947 */ /* 0x000fea000383ffff */
.L_x_74:
[----:B------:R-:W-:Y:S07]  /*94a0*/  MOV R0, UR7 ;  /* 0x0000000700007c02 */ /* 0x000fee0008000f00 */
.L_x_160:
[----:B-1----:R1:W2:Y:S02]  /*94b0*/  SYNCS.PHASECHK.TRANS64.TRYWAIT P0, [R0+URZ+0x60], R14 ;  /* 0x0000600e000075a7 */ /* 0x0022a400080011ff */
[----:B--2---:R-:W-:Y:S05]  /*94c0*/  @!P0 NANOSLEEP.SYNCS 0x989680 ;  /* 0x009896800000895d */ /* 0x004fea0003900000 */
[----:B------:R-:W2:Y:S02]  /*94d0*/  @!P0 SYNCS.PHASECHK.TRANS64 P0, [R0+URZ+0x60], R14 ;  /* 0x0000600e000085a7 */ /* 0x000ea400080010ff */
[----:B--2---:R-:W-:Y:S05]  /*94e0*/  @!P0 BRA `(.L_x_160) ;  /* 0xfffffffc00f08947 */ /* 0x004fea000383ffff */
[----:B------:R-:W-:Y:S05]  /*94f0*/  BRA `(.L_x_161) ;  /* 0xffffffac000c7947 */ /* 0x000fea000383ffff */
.L_x_75:
[----:B------:R-:W-:Y:S07]  /*9500*/  MOV R0, UR7 ;  /* 0x0000000700007c02 */ /* 0x000fee0008000f00 */
.L_x_162:
[----:B-1----:R1:W2:Y:S02]  /*9510*/  SYNCS.PHASECHK.TRANS64.TRYWAIT P0, [R0+URZ+0x68], R14 ;  /* 0x0000680e000075a7 */ /* 0x0022a400080011ff */
[----:B--2---:R-:W-:Y:S05]  /*9520*/  @!P0 NANOSLEEP.SYNCS 0x989680 ;  /* 0x009896800000895d */ /* 0x004fea0003900000 */
[----:B------:R-:W2:Y:S02]  /*9530*/  @!P0 SYNCS.PHASECHK.TRANS64 P0, [R0+URZ+0x68], R14 ;  /* 0x0000680e000085a7 */ /* 0x000ea400080010ff */
[----:B--2---:R-:W-:Y:S05]  /*9540*/  @!P0 BRA `(.L_x_162) ;  /* 0xfffffffc00f08947 */ /* 0x004fea000383ffff */
[----:B------:R-:W-:Y:S05]  /*9550*/  BRA `(.L_x_163) ;  /* 0xffffffac00447947 */ /* 0x000fea000383ffff */
.L_x_76:
[----:B------:R-:W-:Y:S07]  /*9560*/  MOV R0, UR7 ;  /* 0x0000000700007c02 */ /* 0x000fee0008000f00 */
.L_x_164:
[----:B-1----:R1:W2:Y:S02]  /*9570*/  SYNCS.PHASECHK.TRANS64.TRYWAIT P0, [R0+URZ+0x70], R14 ;  /* 0x0000700e000075a7 */ /* 0x0022a400080011ff */
[----:B--2---:R-:W-:Y:S05]  /*9580*/  @!P0 NANOSLEEP.SYNCS 0x989680 ;  /* 0x009896800000895d */ /* 0x004fea0003900000 */
[----:B------:R-:W2:Y:S02]  /*9590*/  @!P0 SYNCS.PHASECHK.TRANS64 P0, [R0+URZ+0x70], R14 ;  /* 0x0000700e000085a7 */ /* 0x000ea400080010ff */
[----:B--2---:R-:W-:Y:S05]  /*95a0*/  @!P0 BRA `(.L_x_164) ;  /* 0xfffffffc00f08947 */ /* 0x004fea000383ffff */
[----:B------:R-:W-:Y:S05]  /*95b0*/  BRA `(.L_x_165) ;  /* 0xffffffac00887947 */ /* 0x000fea000383ffff */
.L_x_77:
[----:B------:R-:W-:Y:S07]  /*95c0*/  MOV R0, UR7 ;  /* 0x0000000700007c02 */ /* 0x000fee0008000f00 */
.L_x_166:
[----:B-1----:R1:W2:Y:S02]  /*95d0*/  SYNCS.PHASECHK.TRANS64.TRYWAIT P0, [R0+URZ+0x78], R14 ;  /* 0x0000780e000075a7 */ /* 0x0022a400080011ff */
[----:B--2---:R-:W-:Y:S05]  /*95e0*/  @!P0 NANOSLEEP.SYNCS 0x989680 ;  /* 0x009896800000895d */ /* 0x004fea0003900000 */
[----:B------:R-:W2:Y:S02]  /*95f0*/  @!P0 SYNCS.PHASECHK.TRANS64 P0, [R0+URZ+0x78], R14 ;  /* 0x0000780e000085a7 */ /* 0x000ea400080010ff */
[----:B--2---:R-:W-:Y:S05]  /*9600*/  @!P0 BRA `(.L_x_166) ;  /* 0xfffffffc00f08947 */ /* 0x004fea000383ffff */
[----:B------:R-:W-:Y:S05]  /*9610*/  BRA `(.L_x_167) ;  /* 0xffffffb0000c7947 */ /* 0x000fea000383ffff */
.L_x_79:
[----:B------:R-:W-:-:S07]  /*9620*/  MOV R0, UR7 ;  /* 0x0000000700007c02 */ /* 0x000fce0008000f00 */
.L_x_168:
[----:B-1----:R1:W3:Y:S02]  /*9630*/  SYNCS.PHASECHK.TRANS64.TRYWAIT P0, [R0+URZ+0x60], R2 ;  /* 0x00006002000075a7 */ /* 0x0022e400080011ff */
[----:B---3--:R-:W-:Y:S05]  /*9640*/  @!P0 NANOSLEEP.SYNCS 0x989680 ;  /* 0x009896800000895d */ /* 0x008fea0003900000 */
[----:B------:R-:W3:Y:S02]  /*9650*/  @!P0 SYNCS.PHASECHK.TRANS64 P0, [R0+URZ+0x60], R2 ;  /* 0x00006002000085a7 */ /* 0x000ee400080010ff */
[----:B---3--:R-:W-:Y:S05]  /*9660*/  @!P0 BRA `(.L_x_168) ;  /* 0xfffffffc00f08947 */ /* 0x008fea000383ffff */
[----:B------:R-:W-:Y:S05]  /*9670*/  BRA `(.L_x_169) ;  /* 0xffffffb0007c7947 */ /* 0x000fea000383ffff */
.L_x_80:
[----:B-1----:R-:W-:-:S07]  /*9680*/  MOV R0, UR7 ;  /* 0x0000000700007c02 */ /* 0x002fce0008000f00 */
.L_x_170:
[----:B-1----:R1:W3:Y:S02]  /*9690*/  SYNCS.PHASECHK.TRANS64.TRYWAIT P0, [R0+URZ+0x68], R2 ;  /* 0x00006802000075a7 */ /* 0x0022e400080011ff */
[----:B---3--:R-:W-:Y:S05]  /*96a0*/  @!P0 NANOSLEEP.SYNCS 0x989680 ;  /* 0x009896800000895d */ /* 0x008fea0003900000 */
[----:B------:R-:W3:Y:S02]  /*96b0*/  @!P0 SYNCS.PHASECHK.TRANS64 P0, [R0+URZ+0x68], R2 ;  /* 0x00006802000085a7 */ /* 0x000ee400080010ff */
[----:B---3--:R-:W-:Y:S05]  /*96c0*/  @!P0 BRA `(.L_x_170) ;  /* 0xfffffffc00f08947 */ /* 0x008fea000383ffff */
[----:B------:R-:W-:Y:S05]  /*96d0*/  BRA `(.L_x_171) ;  /* 0xffffffb0006c7947 */ /* 0x000fea000383ffff */
.L_x_81:
[----:B-1----:R-:W-:-:S07]  /*96e0*/  MOV R0, UR7 ;  /* 0x0000000700007c02 */ /* 0x002fce0008000f00 */
.L_x_172:
[----:B-1----:R1:W3:Y:S02]  /*96f0*/  SYNCS.PHASECHK.TRANS64.TRYWAIT P0, [R0+URZ+0x70], R2 ;  /* 0x00007002000075a7 */ /* 0x0022e400080011ff */
[----:B---3--:R-:W-:Y:S05]  /*9700*/  @!P0 NANOSLEEP.SYNCS 0x989680 ;  /* 0x009896800000895d */ /* 0x008fea0003900000 */
[----:B------:R-:W3:Y:S02]  /*9710*/  @!P0 SYNCS.PHASECHK.TRANS64 P0, [R0+URZ+0x70], R2 ;  /* 0x00007002000085a7 */ /* 0x000ee400080010ff */
[----:B---3--:R-:W-:Y:S05]  /*9720*/  @!P0 BRA `(.L_x_172) ;  /* 0xfffffffc00f08947 */ /* 0x008fea000383ffff */
[----:B------:R-:W-:Y:S05]  /*9730*/  BRA `(.L_x_173) ;  /* 0xffffffb0005c7947 */ /* 0x000fea000383ffff */
.L_x_83:
[----:B--2---:R2:W4:Y:S02]  /*9740*/  SYNCS.PHASECHK.TRANS64.TRYWAIT P0, [R0+URZ+0x90], R2 ;  /* 0x00009002000075a7 */ /* 0x00452400080011ff */
[----:B----4-:R-:W-:Y:S05]  /*9750*/  @!P0 NANOSLEEP.SYNCS 0x989680 ;  /* 0x009896800000895d */ /* 0x010fea0003900000 */
[----:B------:R-:W4:Y:S02]  /*9760*/  @!P0 SYNCS.PHASECHK.TRANS64 P0, [R0+URZ+0x90], R2 ;  /* 0x00009002000085a7 */ /* 0x000f2400080010ff */
[----:B----4-:R-:W-:Y:S05]  /*9770*/  @!P0 BRA `(.L_x_83) ;  /* 0xfffffffc00f08947 */ /* 0x010fea000383ffff */
[----:B------:R-:W-:Y:S05]  /*9780*/  BRA `(.L_x_174) ;  /* 0xffffffb400307947 */ /* 0x000fea000383ffff */
.L_x_94:
[----:B-1----:R-:W-:Y:S04]  /*9790*/  MOV R0, UR48 ;  /* 0x0000003000007c02 */ /* 0x002fe80008000f00 */
[----:B------:R1:W3:Y:S03]  /*97a0*/  SYNCS.PHASECHK.TRANS64.TRYWAIT P1, [R0+URZ+0x40], R3 ;  /* 0x00004003000075a7 */ /* 0x0002e600080211ff */
[----:B---3--:R-:W-:Y:S05]  /*97b0*/  @!P1 NANOSLEEP.SYNCS 0x989680 ;  /* 0x009896800000995d */ /* 0x008fea0003900000 */
[----:B------:R-:W3:Y:S02]  /*97c0*/  @!P1 SYNCS.PHASECHK.TRANS64 P1, [R0+URZ+0x40], R3 ;  /* 0x00004003000095a7 */ /* 0x000ee400080210ff */
[----:B---3--:R-:W-:Y:S05]  /*97d0*/  @!P1 BRA `(.L_x_94) ;  /* 0xfffffffc00ec9947 */ /* 0x008fea000383ffff */
[----:B------:R-:W-:Y:S05]  /*97e0*/  BRA `(.L_x_93) ;  /* 0xffffffc000687947 */ /* 0x000fea000383ffff */
.L_x_96:
[----:B-1----:R1:W2:Y:S02]  /*97f0*/  SYNCS.PHASECHK.TRANS64.TRYWAIT P0, [R64+URZ+0xb0], R2 ;  /* 0x0000b002400075a7 */ /* 0x0022a400080011ff */
[----:B--2---:R-:W-:Y:S05]  /*9800*/  @!P0 NANOSLEEP.SYNCS 0x989680 ;  /* 0x009896800000895d */ /* 0x004fea0003900000 */
[----:B------:R-:W2:Y:S02]  /*9810*/  @!P0 SYNCS.PHASECHK.TRANS64 P0, [R64+URZ+0xb0], R2 ;  /* 0x0000b002400085a7 */ /* 0x000ea400080010ff */
[----:B--2---:R-:W-:Y:S05]  /*9820*/  @!P0 BRA `(.L_x_96) ;  /* 0xfffffffc00f08947 */ /* 0x004fea000383ffff */
[----:B------:R-:W-:Y:S05]  /*9830*/  BRA `(.L_x_95) ;  /* 0xffffffc000947947 */ /* 0x000fea000383ffff */
.L_x_105:
[----:B--2---:R2:W3:Y:S02]  /*9840*/  SYNCS.PHASECHK.TRANS64.TRYWAIT P0, [R2+URZ+0x40], R0 ;  /* 0x00004000020075a7 */ /* 0x0044e400080011ff */
[----:B---3--:R-:W-:Y:S05]  /*9850*/  @!P0 NANOSLEEP.SYNCS 0x989680 ;  /* 0x009896800000895d */ /* 0x008fea0003900000 */
[----:B------:R-:W3:Y:S02]  /*9860*/  @!P0 SYNCS.PHASECHK.TRANS64 P0, [R2+URZ+0x40], R0 ;  /* 0x00004000020085a7 */ /* 0x000ee400080010ff */
[----:B---3--:R-:W-:Y:S05]  /*9870*/  @!P0 BRA `(.L_x_105) ;  /* 0xfffffffc00f08947 */ /* 0x008fea000383ffff */
[----:B------:R-:W-:Y:S05]  /*9880*/  BRA `(.L_x_104) ;  /* 0xffffffcc00787947 */ /* 0x000fea000383ffff */
.L_x_113:
[----:B--2---:R2:W3:Y:S02]  /*9890*/  SYNCS.PHASECHK.TRANS64.TRYWAIT P0, [R0+URZ+0x40], R5 ;  /* 0x00004005000075a7 */ /* 0x0044e400080011ff */
[----:B---3--:R-:W-:Y:S05]  /*98a0*/  @!P0 NANOSLEEP.SYNCS 0x989680 ;  /* 0x009896800000895d */ /* 0x008fea0003900000 */
[----:B------:R-:W3:Y:S02]  /*98b0*/  @!P0 SYNCS.PHASECHK.TRANS64 P0, [R0+URZ+0x40], R5 ;  /* 0x00004005000085a7 */ /* 0x000ee400080010ff */
[----:B---3--:R-:W-:Y:S05]  /*98c0*/  @!P0 BRA `(.L_x_113) ;  /* 0xfffffffc00f08947 */ /* 0x008fea000383ffff */
[----:B------:R-:W-:Y:S05]  /*98d0*/  BRA `(.L_x_112) ;  /* 0xffffffd8007c7947 */ /* 0x000fea000383ffff */
.L_x_121:
[----:B--2---:R2:W3:Y:S02]  /*98e0*/  SYNCS.PHASECHK.TRANS64.TRYWAIT P0, [R2+URZ+0x40], R0 ;  /* 0x00004000020075a7 */ /* 0x0044e400080011ff */
[----:B---3--:R-:W-:Y:S05]  /*98f0*/  @!P0 NANOSLEEP.SYNCS 0x989680 ;  /* 0x009896800000895d */ /* 0x008fea0003900000 */
[----:B------:R-:W3:Y:S02]  /*9900*/  @!P0 SYNCS.PHASECHK.TRANS64 P0, [R2+URZ+0x40], R0 ;  /* 0x00004000020085a7 */ /* 0x000ee400080010ff */
[----:B---3--:R-:W-:Y:S05]  /*9910*/  @!P0 BRA `(.L_x_121) ;  /* 0xfffffffc00f08947 */ /* 0x008fea000383ffff */
[----:B------:R-:W-:Y:S05]  /*9920*/  BRA `(.L_x_120) ;  /* 0xffffffe400807947 */ /* 0x000fea000383ffff */
        .weak           $__internal_0_$__cuda_sm10x_tcgen05_guardrail_trap_col_being_dealloced_not_returned_by_alloc
        .type           $__internal_0_$__cuda_sm10x_tcgen05_guardrail_trap_col_being_dealloced_not_returned_by_alloc,@function
        .size           $__internal_0_$__cuda_sm10x_tcgen05_guardrail_trap_col_being_dealloced_not_returned_by_alloc,($__internal_1_$__cuda_sm10x_tcgen05_guardrail_trap_phase_invalid_during_alloc - $__internal_0_$__cuda_sm10x_tcgen05_guardrail_trap_col_being_dealloced_not_returned_by_alloc)
$__internal_0_$__cuda_sm10x_tcgen05_guardrail_trap_col_being_dealloced_not_returned_by_alloc:
[----:B------:R-:W-:Y:S05]  /*9930*/  BPT.TRAP 0x1 ;  /* 0x000000040000795c */ /* 0x000fea0000300000 */
[----:B------:R-:W-:-:S04]  /*9940*/  HFMA2 R3, -RZ, RZ, 0, 0 ;  /* 0x00000000ff037431 */ /* 0x000fc800000001ff */
[----:B------:R-:W-:Y:S05]  /*9950*/  RET.REL.NODEC R2 `(_ZN7cutlass13device_kernelINS_4gemm6kernel13GemmUniversalIN4cute5tupleIJiiiiEEENS1_10collective13CollectiveMmaINS1_35MainloopSm100TmaUmmaWarpSpecializedILi4ELi2ELi4ENS5_IJNS4_1CILi1EEESB_SB_EEEEENS5_IJNSA_ILi64EEENSA_ILi256EEENSA_ILi32EEEEEENS_6half_tENS5_IJlSB_lEEESI_SJ_NS4_8TiledMMAINS4_8MMA_AtomIJNS4_20SM100_MMA_F16BF16_SSISI_SI_fLi64ELi256ELNS4_4UMMA5MajorE0ELSO_0ELNSN_7ScaleInE0ELSP_0EEEEEENS4_6LayoutISC_NS5_IJNSA_ILi0EEEST_ST_EEEEENS5_IJNS4_10UnderscoreESW_SW_EEEEENS4_13SM90_TMA_LOADENS4_14ComposedLayoutINS4_7SwizzleILi2ELi4ELi3EEENS4_18smem_ptr_flag_bitsILi16EEENSS_INS5_IJNSA_ILi8EEESG_EEENS5_IJSG_SB_EEEEEEEvNS4_8identityESZ_S19_vS1A_EENS_8epilogue10collective18CollectiveEpilogueINS1C_23Sm100TmaWarpSpecializedILi4ELi2ELi32ELb1ELb0EEEJSH_NS5_IJNSS_ISE_SB_EES1H_EEESI_SJ_SI_SJ_NS1C_6fusion15FusionCallbacksIS1G_NS1J_17LinearCombinationISI_fSI_fLNS_15FloatRoundStyleE2EEESH_S1I_JEEENS4_5SM1004TMEM4LOAD26SM100_TMEM_LOAD_16dp256b8xESZ_NS10_INS11_ILi3ELi4ELi3EEES14_NSS_INS5_IJS15_SE_EEENS5_IJSE_SB_EEEEEEENS4_17SM75_U32x4_LDSM_NENS4_14SM90_TMA_STOREES1X_NS4_17SM90_U32x4_STSM_NENS4_39AutoVectorizingCopyWithAssumedAlignmentILi128EEEEEEvvEEEEvNT_6ParamsE) ;  /* 0xffffff6402a87950 */ /* 0x000fea0003c3ffff */
        .weak           $__internal_1_$__cuda_sm10x_tcgen05_guardrail_trap_phase_invalid_during_alloc
        .type           $__internal_1_$__cuda_sm10x_tcgen05_guardrail_trap_phase_invalid_during_alloc,@function
        .size           $__internal_1_$__cuda_sm10x_tcgen05_guardrail_trap_phase_invalid_during_alloc,($__internal_2_$__cuda_sm10x_tcgen05_guardrail_trap_unallocated_columns_being_dealloced - $__internal_1_$__cuda_sm10x_tcgen05_guardrail_trap_phase_invalid_during_alloc)
$__internal_1_$__cuda_sm10x_tcgen05_guardrail_trap_phase_invalid_during_alloc:
[----:B------:R-:W-:Y:S05]  /*9960*/  BPT.TRAP 0x1 ;  /* 0x000000040000795c */ /* 0x000fea0000300000 */
[----:B------:R-:W-:-:S04]  /*9970*/  MOV R3, 0x0 ;  /* 0x0000000000037802 */ /* 0x000fc80000000f00 */
[----:B------:R-:W-:Y:S05]  /*9980*/  RET.REL.NODEC R2 `(_ZN7cutlass13device_kernelINS_4gemm6kernel13GemmUniversalIN4cute5tupleIJiiiiEEENS1_10collective13CollectiveMmaINS1_35MainloopSm100TmaUmmaWarpSpecializedILi4ELi2ELi4ENS5_IJNS4_1CILi1EEESB_SB_EEEEENS5_IJNSA_ILi64EEENSA_ILi256EEENSA_ILi32EEEEEENS_6half_tENS5_IJlSB_lEEESI_SJ_NS4_8TiledMMAINS4_8MMA_AtomIJNS4_20SM100_MMA_F16BF16_SSISI_SI_fLi64ELi256ELNS4_4UMMA5MajorE0ELSO_0ELNSN_7ScaleInE0ELSP_0EEEEEENS4_6LayoutISC_NS5_IJNSA_ILi0EEEST_ST_EEEEENS5_IJNS4_10UnderscoreESW_SW_EEEEENS4_13SM90_TMA_LOADENS4_14ComposedLayoutINS4_7SwizzleILi2ELi4ELi3EEENS4_18smem_ptr_flag_bitsILi16EEENSS_INS5_IJNSA_ILi8EEESG_EEENS5_IJSG_SB_EEEEEEEvNS4_8identityESZ_S19_vS1A_EENS_8epilogue10collective18CollectiveEpilogueINS1C_23Sm100TmaWarpSpecializedILi4ELi2ELi32ELb1ELb0EEEJSH_NS5_IJNSS_ISE_SB_EES1H_EEESI_SJ_SI_SJ_NS1C_6fusion15FusionCallbacksIS1G_NS1J_17LinearCombinationISI_fSI_fLNS_15FloatRoundStyleE2EEESH_S1I_JEEENS4_5SM1004TMEM4LOAD26SM100_TMEM_LOAD_16dp256b8xESZ_NS10_INS11_ILi3ELi4ELi3EEES14_NSS_INS5_IJS15_SE_EEENS5_IJSE_SB_EEEEEEENS4_17SM75_U32x4_LDSM_NENS4_14SM90_TMA_STOREES1X_NS4_17SM90_U32x4_STSM_NENS4_39AutoVectorizingCopyWithAssumedAlignmentILi128EEEEEEvvEEEEvNT_6ParamsE) ;  /* 0xffffff64029c7950 */ /* 0x000fea0003c3ffff */
        .weak           $__internal_2_$__cuda_sm10x_tcgen05_guardrail_trap_unallocated_columns_being_dealloced
        .type           $__internal_2_$__cuda_sm10x_tcgen05_guardrail_trap_unallocated_columns_being_dealloced,@function
        .size           $__internal_2_$__cuda_sm10x_tcgen05_guardrail_trap_unallocated_columns_being_dealloced,(.L_x_176 - $__internal_2_$__cuda_sm10x_tcgen05_guardrail_trap_unallocated_columns_being_dealloced)
$__internal_2_$__cuda_sm10x_tcgen05_guardrail_trap_unallocated_columns_being_dealloced:
[----:B------:R-:W-:Y:S05]  /*9990*/  BPT.TRAP 0x1 ;  /* 0x000000040000795c */ /* 0x000fea0000300000 */
[----:B------:R-:W-:-:S04]  /*99a0*/  HFMA2 R3, -RZ, RZ, 0, 0 ;  /* 0x00000000ff037431 */ /* 0x000fc800000001ff */
[----:B------:R-:W-:Y:S05]  /*99b0*/  RET.REL.NODEC R2 `(_ZN7cutlass13device_kernelINS_4gemm6kernel13GemmUniversalIN4cute5tupleIJiiiiEEENS1_10collective13CollectiveMmaINS1_35MainloopSm100TmaUmmaWarpSpecializedILi4ELi2ELi4ENS5_IJNS4_1CILi1EEESB_SB_EEEEENS5_IJNSA_ILi64EEENSA_ILi256EEENSA_ILi32EEEEEENS_6half_tENS5_IJlSB_lEEESI_SJ_NS4_8TiledMMAINS4_8MMA_AtomIJNS4_20SM100_MMA_F16BF16_SSISI_SI_fLi64ELi256ELNS4_4UMMA5MajorE0ELSO_0ELNSN_7ScaleInE0ELSP_0EEEEEENS4_6LayoutISC_NS5_IJNSA_ILi0EEEST_ST_EEEEENS5_IJNS4_10UnderscoreESW_SW_EEEEENS4_13SM90_TMA_LOADENS4_14ComposedLayoutINS4_7SwizzleILi2ELi4ELi3EEENS4_18smem_ptr_flag_bitsILi16EEENSS_INS5_IJNSA_ILi8EEESG_EEENS5_IJSG_SB_EEEEEEEvNS4_8identityESZ_S19_vS1A_EENS_8epilogue10collective18CollectiveEpilogueINS1C_23Sm100TmaWarpSpecializedILi4ELi2ELi32ELb1ELb0EEEJSH_NS5_IJNSS_ISE_SB_EES1H_EEESI_SJ_SI_SJ_NS1C_6fusion15FusionCallbacksIS1G_NS1J_17LinearCombinationISI_fSI_fLNS_15FloatRoundStyleE2EEESH_S1I_JEEENS4_5SM1004TMEM4LOAD26SM100_TMEM_LOAD_16dp256b8xESZ_NS10_INS11_ILi3ELi4ELi3EEES14_NSS_INS5_IJS15_SE_EEENS5_IJSE_SB_EEEEEEENS4_17SM75_U32x4_LDSM_NENS4_14SM90_TMA_STOREES1X_NS4_17SM90_U32x4_STSM_NENS4_39AutoVectorizingCopyWithAssumedAlignmentILi128EEEEEEvvEEEEvNT_6ParamsE) ;  /* 0xffffff6402907950 */ /* 0x000fea0003c3ffff */
.L_x_175:
[----:B------:R-:W-:-:S00]  /*99c0*/  BRA `(.L_x_175) ;  /* 0xfffffffc00fc7947 */ /* 0x000fc0000383ffff */
[----:B------:R-:W-:-:S00]  /*99d0*/  NOP ;  /* 0x0000000000007918 */ /* 0x000fc00000000000 */
        /* <DEDUP_REMOVED lines=10> */
.L_x_176:


//--------------------- .nv.global.init           --------------------------
	.section	.nv.global.init,"aw",@progbits
.nv.global.init:
	.type		$str$27,@object
	.size		$str$27,($str$28 - $str$27)
$str$27:
        /*0000*/ 	.byte	0x28, 0x61, 0x64, 0x64, 0x72, 0x65, 0x73, 0x73, 0x20, 0x26, 0x20, 0x6d, 0x61, 0x73, 0x6b, 0x29
        /*0010*/ 	.byte	0x20, 0x3d, 0x3d, 0x20, 0x30, 0x00
	.type		$str$28,@object
	.size		$str$28,($str$26 - $str$28)
$str$28:
        /*0016*/ 	.byte	0x2f, 0x74, 0x6d, 0x70, 0x2f, 0x63, 0x75, 0x74, 0x6c, 0x61, 0x73, 0x73, 0x5f, 0x73, 0x77, 0x65
        /*0026*/ 	.byte	0x65, 0x70, 0x5f, 0x73, 0x72, 0x63, 0x2f, 0x69, 0x6e, 0x63, 0x6c, 0x75, 0x64, 0x65, 0x2f, 0x63
        /*0036*/ 	.byte	0x75, 0x74, 0x65, 0x2f, 0x70, 0x6f, 0x69, 0x6e, 0x74, 0x65, 0x72, 0x5f, 0x66, 0x6c, 0x61, 0x67
        /*0046*/ 	.byte	0x67, 0x65, 0x64, 0x2e, 0x68, 0x70, 0x70, 0x00
	.type		$str$26,@object
	.size		$str$26,($str$25 - $str$26)
$str$26:
        /*004e*/ 	.byte	0x2f, 0x74, 0x6d, 0x70, 0x2f, 0x63, 0x75, 0x74, 0x6c, 0x61, 0x73, 0x73, 0x5f, 0x73, 0x77, 0x65
        /*005e*/ 	.byte	0x65, 0x70, 0x5f, 0x73, 0x72, 0x63, 0x2f, 0x69, 0x6e, 0x63, 0x6c, 0x75, 0x64, 0x65, 0x2f, 0x63
        /*006e*/ 	.byte	0x75, 0x74, 0x65, 0x2f, 0x61, 0x74, 0x6f, 0x6d, 0x2f, 0x63, 0x6f, 0x70, 0x79, 0x5f, 0x74, 0x72
        /*007e*/ 	.byte	0x61, 0x69, 0x74, 0x73, 0x5f, 0x73, 0x6d, 0x31, 0x30, 0x30, 0x2e, 0x68, 0x70, 0x70, 0x00
	.type		$str$25,@object
	.size		$str$25,(__unnamed_1 - $str$25)
$str$25:
        /*008d*/ 	.byte	0x28, 0x28, 0x75, 0x69, 0x6e, 0x74, 0x33, 0x32, 0x5f, 0x74, 0x28, 0x74, 0x68, 0x72, 0x65, 0x61
        /*009d*/ 	.byte	0x64, 0x49, 0x64, 0x78, 0x2e, 0x78, 0x29, 0x20, 0x2f, 0x20, 0x33, 0x32, 0x29, 0x20, 0x25, 0x20
        /*00ad*/ 	.byte	0x34, 0x29, 0x20, 0x3d, 0x3d, 0x20, 0x28, 0x28, 0x28, 0x74, 0x6d, 0x65, 0x6d, 0x5f, 0x61, 0x64
        /*00bd*/ 	.byte	0x64, 0x72, 0x20, 0x3e, 0x3e, 0x20, 0x31, 0x36, 0x29, 0x20, 0x2f, 0x20, 0x33, 0x32, 0x29, 0x20
        /*00cd*/ 	.byte	0x25, 0x20, 0x34, 0x29, 0x00
	.type		__unnamed_1,@object
	.size		__unnamed_1,(__unnamed_2 - __unnamed_1)
__unnamed_1:
        /*00d2*/ 	.byte	0x61, 0x75, 0x74, 0x6f, 0x20, 0x63, 0x75, 0x74, 0x65, 0x3a, 0x3a, 0x61, 0x73, 0x5f, 0x70, 0x6f
        /* <DEDUP_REMOVED lines=24> */
        /*0262*/ 	.byte	0x3e, 0x3e, 0x3e, 0x5d, 0x00
	.type		__unnamed_2,@object
	.size		__unnamed_2,(.L_2 - __unnamed_2)
__unnamed_2:
        /* <DEDUP_REMOVED lines=46> */
        /*0547*/ 	.byte	0x75, 0x74, 0x65, 0x3a, 0x3a, 0x43, 0x3c, 0x30, 0x3e, 0x3e, 0x3e, 0x3e, 0x5d, 0x00
.L_2:


//--------------------- .nv.shared._ZN7cutlass13device_kernelINS_4gemm6kernel13GemmUniversalIN4cute5tupleIJiiiiEEENS1_10collective13CollectiveMmaINS1_35MainloopSm100TmaUmmaWarpSpecializedILi4ELi2ELi4ENS5_IJNS4_1CILi1EEESB_SB_EEEEENS5_IJNSA_ILi64EEENSA_ILi256EEENSA_ILi32EEEEEENS_6half_tENS5_IJlSB_lEEESI_SJ_NS4_8TiledMMAINS4_8MMA_AtomIJNS4_20SM100_MMA_F16BF16_SSISI_SI_fLi64ELi256ELNS4_4UMMA5MajorE0ELSO_0ELNSN_7ScaleInE0ELSP_0EEEEEENS4_6LayoutISC_NS5_IJNSA_ILi0EEEST_ST_EEEEENS5_IJNS4_10UnderscoreESW_SW_EEEEENS4_13SM90_TMA_LOADENS4_14ComposedLayoutINS4_7SwizzleILi2ELi4ELi3EEENS4_18smem_ptr_flag_bitsILi16EEENSS_INS5_IJNSA_ILi8EEESG_EEENS5_IJSG_SB_EEEEEEEvNS4_8identityESZ_S19_vS1A_EENS_8epilogue10collective18CollectiveEpilogueINS1C_23Sm100TmaWarpSpecializedILi4ELi2ELi32ELb1ELb0EEEJSH_NS5_IJNSS_ISE_SB_EES1H_EEESI_SJ_SI_SJ_NS1C_6fusion15FusionCallbacksIS1G_NS1J_17LinearCombinationISI_fSI_fLNS_15FloatRoundStyleE2EEESH_S1I_JEEENS4_5SM1004TMEM4LOAD26SM100_TMEM_LOAD_16dp256b8xESZ_NS10_INS11_ILi3ELi4ELi3EEES14_NSS_INS5_IJS15_SE_EEENS5_IJSE_SB_EEEEEEENS4_17SM75_U32x4_LDSM_NENS4_14SM90_TMA_STOREES1X_NS4_17SM90_U32x4_STSM_NENS4_39AutoVectorizingCopyWithAssumedAlignmentILi128EEEEEEvvEEEEvNT_6ParamsE --------------------------
	.section	.nv.shared._ZN7cutlass13device_kernelINS_4gemm6kernel13GemmUniversalIN4cute5tupleIJiiiiEEENS1_10collective13CollectiveMmaINS1_35MainloopSm100TmaUmmaWarpSpecializedILi4ELi2ELi4ENS5_IJNS4_1CILi1EEESB_SB_EEEEENS5_IJNSA_ILi64EEENSA_ILi256EEENSA_ILi32EEEEEENS_6half_tENS5_IJlSB_lEEESI_SJ_NS4_8TiledMMAINS4_8MMA_AtomIJNS4_20SM100_MMA_F16BF16_SSISI_SI_fLi64ELi256ELNS4_4UMMA5MajorE0ELSO_0ELNSN_7ScaleInE0ELSP_0EEEEEENS4_6LayoutISC_NS5_IJNSA_ILi0EEEST_ST_EEEEENS5_IJNS4_10UnderscoreESW_SW_EEEEENS4_13SM90_TMA_LOADENS4_14ComposedLayoutINS4_7SwizzleILi2ELi4ELi3EEENS4_18smem_ptr_flag_bitsILi16EEENSS_INS5_IJNSA_ILi8EEESG_EEENS5_IJSG_SB_EEEEEEEvNS4_8identityESZ_S19_vS1A_EENS_8epilogue10collective18CollectiveEpilogueINS1C_23Sm100TmaWarpSpecializedILi4ELi2ELi32ELb1ELb0EEEJSH_NS5_IJNSS_ISE_SB_EES1H_EEESI_SJ_SI_SJ_NS1C_6fusion15FusionCallbacksIS1G_NS1J_17LinearCombinationISI_fSI_fLNS_15FloatRoundStyleE2EEESH_S1I_JEEENS4_5SM1004TMEM4LOAD26SM100_TMEM_LOAD_16dp256b8xESZ_NS10_INS11_ILi3ELi4ELi3EEES14_NSS_INS5_IJS15_SE_EEENS5_IJSE_SB_EEEEEEENS4_17SM75_U32x4_LDSM_NENS4_14SM90_TMA_STOREES1X_NS4_17SM90_U32x4_STSM_NENS4_39AutoVectorizingCopyWithAssumedAlignmentILi128EEEEEEvvEEEEvNT_6ParamsE,"aw",@nobits
	.sectionflags	@""
	.align	16
	.zero		1024


//--------------------- .nv.shared.reserved.0     --------------------------
	.section	.nv.shared.reserved.0,"aw",@nobits
	.weak		__nv_reservedSMEM_offset_0_alias
	.size		__nv_reservedSMEM_offset_0_alias, 0, 64
	.other		__nv_reservedSMEM_offset_0_alias,@"STO_CUDA_RESERVED_SHARED STV_DEFAULT"
__nv_reservedSMEM_offset_0_alias:
	.zero		0
.nv.shared.reserved.0:
	.zero		64
	.weak		__nv_reservedSMEM_tcgen05_partition
	.type		__nv_reservedSMEM_tcgen05_partition,@object
	.size		__nv_reservedSMEM_tcgen05_partition,(.L_0 - __nv_reservedSMEM_tcgen05_partition)
__nv_reservedSMEM_tcgen05_partition:
	.zero		32
.L_0:


//--------------------- .nv.global                --------------------------
	.section	.nv.global,"aw",@nobits
.nv.global:
	.type		_ZN40_INTERNAL_ce2d535b_4_k_cu_928b42f5_172614cute1_E,@object
	.size		_ZN40_INTERNAL_ce2d535b_4_k_cu_928b42f5_172614cute1_E,(_ZN40_INTERNAL_ce2d535b_4_k_cu_928b42f5_172614cuda3std3__45__cpo6cbeginE - _ZN40_INTERNAL_ce2d535b_4_k_cu_928b42f5_172614cute1_E)
_ZN40_INTERNAL_ce2d535b_4_k_cu_928b42f5_172614cute1_E:
	.zero		1
	.type		_ZN40_INTERNAL_ce2d535b_4_k_cu_928b42f5_172614cuda3std3__45__cpo6cbeginE,@object
	.size		_ZN40_INTERNAL_ce2d535b_4_k_cu_928b42f5_172614cuda3std3__45__cpo6cbeginE,(_ZN40_INTERNAL_ce2d535b_4_k_cu_928b42f5_172614cuda3std3__48in_placeE - _ZN40_INTERNAL_ce2d535b_4_k_cu_928b42f5_172614cuda3std3__45__cpo6cbeginE)
_ZN40_INTERNAL_ce2d535b_4_k_cu_928b42f5_172614cuda3std3__45__cpo6cbeginE:
	.zero		1
	.type		_ZN40_INTERNAL_ce2d535b_4_k_cu_928b42f5_172614cuda3std3__48in_placeE,@object
	.size		_ZN40_INTERNAL_ce2d535b_4_k_cu_928b42f5_172614cuda3std3__48in_placeE,(_ZN40_INTERNAL_ce2d535b_4_k_cu_928b42f5_172614cuda3std6ranges3__45__cpo9iter_moveE - _ZN40_INTERNAL_ce2d535b_4_k_cu_928b42f5_172614cuda3std3__48in_placeE)
_ZN40_INTERNAL_ce2d535b_4_k_cu_928b42f5_172614cuda3std3__48in_placeE:
	.zero		1
	.type		_ZN40_INTERNAL_ce2d535b_4_k_cu_928b42f5_172614cuda3std6ranges3__45__cpo9iter_moveE,@object
	.size		_ZN40_INTERNAL_ce2d535b_4_k_cu_928b42f5_172614cuda3std6ranges3__45__cpo9iter_moveE,(_ZN40_INTERNAL_ce2d535b_4_k_cu_928b42f5_172614cuda3std3__45__cpo5beginE - _ZN40_INTERNAL_ce2d535b_4_k_cu_928b42f5_172614cuda3std6ranges3__45__cpo9iter_moveE)
_ZN40_INTERNAL_ce2d535b_4_k_cu_928b42f5_172614cuda3std6ranges3__45__cpo9iter_moveE:
	.zero		1
	.type		_ZN40_INTERNAL_ce2d535b_4_k_cu_928b42f5_172614cuda3std3__45__cpo5beginE,@object
	.size		_ZN40_INTERNAL_ce2d535b_4_k_cu_928b42f5_172614cuda3std3__45__cpo5beginE,(_ZN40_INTERNAL_ce2d535b_4_k_cu_928b42f5_172614cuda3std3__442_GLOBAL__N__ce2d535b_4_k_cu_928b42f5_172616ignoreE - _ZN40_INTERNAL_ce2d535b_4_k_cu_928b42f5_172614cuda3std3__45__cpo5beginE)
_ZN40_INTERNAL_ce2d535b_4_k_cu_928b42f5_172614cuda3std3__45__cpo5beginE:
	.zero		1
	.type		_ZN40_INTERNAL_ce2d535b_4_k_cu_928b42f5_172614cuda3std3__442_GLOBAL__N__ce2d535b_4_k_cu_928b42f5_172616ignoreE,@object
	.size		_ZN40_INTERNAL_ce2d535b_4_k_cu_928b42f5_172614cuda3std3__442_GLOBAL__N__ce2d535b_4_k_cu_928b42f5_172616ignoreE,(_ZN40_INTERNAL_ce2d535b_4_k_cu_928b42f5_172614cute7productE - _ZN40_INTERNAL_ce2d535b_4_k_cu_928b42f5_172614cuda3std3__442_GLOBAL__N__ce2d535b_4_k_cu_928b42f5_172616ignoreE)
_ZN40_INTERNAL_ce2d535b_4_k_cu_928b42f5_172614cuda3std3__442_GLOBAL__N__ce2d535b_4_k_cu_928b42f5_172616ignoreE:
	.zero		1
	.type		_ZN40_INTERNAL_ce2d535b_4_k_cu_928b42f5_172614cute7productE,@object
	.size		_ZN40_INTERNAL_ce2d535b_4_k_cu_928b42f5_172614cute7productE,(_ZN40_INTERNAL_ce2d535b_4_k_cu_928b42f5_172614cuda3std3__45__cpo3endE - _ZN40_INTERNAL_ce2d535b_4_k_cu_928b42f5_172614cute7productE)
_ZN40_INTERNAL_ce2d535b_4_k_cu_928b42f5_172614cute7productE:
	.zero		1
	.type		_ZN40_INTERNAL_ce2d535b_4_k_cu_928b42f5_172614cuda3std3__45__cpo3endE,@object
	.size		_ZN40_INTERNAL_ce2d535b_4_k_cu_928b42f5_172614cuda3std3__45__cpo3endE,(_ZN40_INTERNAL_ce2d535b_4_k_cu_928b42f5_172614cuda3std3__419piecewise_constructE - _ZN40_INTERNAL_ce2d535b_4_k_cu_928b42f5_172614cuda3std3__45__cpo3endE)
_ZN40_INTERNAL_ce2d535b_4_k_cu_928b42f5_172614cuda3std3__45__cpo3endE:
	.zero		1
	.type		_ZN40_INTERNAL_ce2d535b_4_k_cu_928b42f5_172614cuda3std3__419piecewise_constructE,@object
	.size		_ZN40_INTERNAL_ce2d535b_4_k_cu_928b42f5_172614cuda3std3__419piecewise_constructE,(_ZN40_INTERNAL_ce2d535b_4_k_cu_928b42f5_172614cuda3std3__45__cpo4cendE - _ZN40_INTERNAL_ce2d535b_4_k_cu_928b42f5_172614cuda3std3__419piecewise_constructE)
_ZN40_INTERNAL_ce2d535b_4_k_cu_928b42f5_172614cuda3std3__419piecewise_constructE:
	.zero		1
	.type		_ZN40_INTERNAL_ce2d535b_4_k_cu_928b42f5_172614cuda3std3__45__cpo4cendE,@object
	.size		_ZN40_INTERNAL_ce2d535b_4_k_cu_928b42f5_172614cuda3std3__45__cpo4cendE,(_ZN40_INTERNAL_ce2d535b_4_k_cu_928b42f5_172614cuda3std6ranges3__45__cpo4swapE - _ZN40_INTERNAL_ce2d535b_4_k_cu_928b42f5_172614cuda3std3__45__cpo4cendE)
_ZN40_INTERNAL_ce2d535b_4_k_cu_928b42f5_172614cuda3std3__45__cpo4cendE:
	.zero		1
	.type		_ZN40_INTERNAL_ce2d535b_4_k_cu_928b42f5_172614cuda3std6ranges3__45__cpo4swapE,@object
	.size		_ZN40_INTERNAL_ce2d535b_4_k_cu_928b42f5_172614cuda3std6ranges3__45__cpo4swapE,(.L_10 - _ZN40_INTERNAL_ce2d535b_4_k_cu_928b42f5_172614cuda3std6ranges3__45__cpo4swapE)
_ZN40_INTERNAL_ce2d535b_4_k_cu_928b42f5_172614cuda3std6ranges3__45__cpo4swapE:
	.zero		1
.L_10:


//--------------------- .nv.constant0._ZN7cutlass13device_kernelINS_4gemm6kernel13GemmUniversalIN4cute5tupleIJiiiiEEENS1_10collective13CollectiveMmaINS1_35MainloopSm100TmaUmmaWarpSpecializedILi4ELi2ELi4ENS5_IJNS4_1CILi1EEESB_SB_EEEEENS5_IJNSA_ILi64EEENSA_ILi256EEENSA_ILi32EEEEEENS_6half_tENS5_IJlSB_lEEESI_SJ_NS4_8TiledMMAINS4_8MMA_AtomIJNS4_20SM100_MMA_F16BF16_SSISI_SI_fLi64ELi256ELNS4_4UMMA5MajorE0ELSO_0ELNSN_7ScaleInE0ELSP_0EEEEEENS4_6LayoutISC_NS5_IJNSA_ILi0EEEST_ST_EEEEENS5_IJNS4_10UnderscoreESW_SW_EEEEENS4_13SM90_TMA_LOADENS4_14ComposedLayoutINS4_7SwizzleILi2ELi4ELi3EEENS4_18smem_ptr_flag_bitsILi16EEENSS_INS5_IJNSA_ILi8EEESG_EEENS5_IJSG_SB_EEEEEEEvNS4_8identityESZ_S19_vS1A_EENS_8epilogue10collective18CollectiveEpilogueINS1C_23Sm100TmaWarpSpecializedILi4ELi2ELi32ELb1ELb0EEEJSH_NS5_IJNSS_ISE_SB_EES1H_EEESI_SJ_SI_SJ_NS1C_6fusion15FusionCallbacksIS1G_NS1J_17LinearCombinationISI_fSI_fLNS_15FloatRoundStyleE2EEESH_S1I_JEEENS4_5SM1004TMEM4LOAD26SM100_TMEM_LOAD_16dp256b8xESZ_NS10_INS11_ILi3ELi4ELi3EEES14_NSS_INS5_IJS15_SE_EEENS5_IJSE_SB_EEEEEEENS4_17SM75_U32x4_LDSM_NENS4_14SM90_TMA_STOREES1X_NS4_17SM90_U32x4_STSM_NENS4_39AutoVectorizingCopyWithAssumedAlignmentILi128EEEEEEvvEEEEvNT_6ParamsE --------------------------
	.section	.nv.constant0._ZN7cutlass13device_kernelINS_4gemm6kernel13GemmUniversalIN4cute5tupleIJiiiiEEENS1_10collective13CollectiveMmaINS1_35MainloopSm100TmaUmmaWarpSpecializedILi4ELi2ELi4ENS5_IJNS4_1CILi1EEESB_SB_EEEEENS5_IJNSA_ILi64EEENSA_ILi256EEENSA_ILi32EEEEEENS_6half_tENS5_IJlSB_lEEESI_SJ_NS4_8TiledMMAINS4_8MMA_AtomIJNS4_20SM100_MMA_F16BF16_SSISI_SI_fLi64ELi256ELNS4_4UMMA5MajorE0ELSO_0ELNSN_7ScaleInE0ELSP_0EEEEEENS4_6LayoutISC_NS5_IJNSA_ILi0EEEST_ST_EEEEENS5_IJNS4_10UnderscoreESW_SW_EEEEENS4_13SM90_TMA_LOADENS4_14ComposedLayoutINS4_7SwizzleILi2ELi4ELi3EEENS4_18smem_ptr_flag_bitsILi16EEENSS_INS5_IJNSA_ILi8EEESG_EEENS5_IJSG_SB_EEEEEEEvNS4_8identityESZ_S19_vS1A_EENS_8epilogue10collective18CollectiveEpilogueINS1C_23Sm100TmaWarpSpecializedILi4ELi2ELi32ELb1ELb0EEEJSH_NS5_IJNSS_ISE_SB_EES1H_EEESI_SJ_SI_SJ_NS1C_6fusion15FusionCallbacksIS1G_NS1J_17LinearCombinationISI_fSI_fLNS_15FloatRoundStyleE2EEESH_S1I_JEEENS4_5SM1004TMEM4LOAD26SM100_TMEM_LOAD_16dp256b8xESZ_NS10_INS11_ILi3ELi4ELi3EEES14_NSS_INS5_IJS15_SE_EEENS5_IJSE_SB_EEEEEEENS4_17SM75_U32x4_LDSM_NENS4_14SM90_TMA_STOREES1X_NS4_17SM90_U32x4_STSM_NENS4_39AutoVectorizingCopyWithAssumedAlignmentILi128EEEEEEvvEEEEvNT_6ParamsE,"a",@progbits
	.sectionflags	@""
	.align	4
.nv.constant0._ZN7cutlass13device_kernelINS_4gemm6kernel13GemmUniversalIN4cute5tupleIJiiiiEEENS1_10collective13CollectiveMmaINS1_35MainloopSm100TmaUmmaWarpSpecializedILi4ELi2ELi4ENS5_IJNS4_1CILi1EEESB_SB_EEEEENS5_IJNSA_ILi64EEENSA_ILi256EEENSA_ILi32EEEEEENS_6half_tENS5_IJlSB_lEEESI_SJ_NS4_8TiledMMAINS4_8MMA_AtomIJNS4_20SM100_MMA_F16BF16_SSISI_SI_fLi64ELi256ELNS4_4UMMA5MajorE0ELSO_0ELNSN_7ScaleInE0ELSP_0EEEEEENS4_6LayoutISC_NS5_IJNSA_ILi0EEEST_ST_EEEEENS5_IJNS4_10UnderscoreESW_SW_EEEEENS4_13SM90_TMA_LOADENS4_14ComposedLayoutINS4_7SwizzleILi2ELi4ELi3EEENS4_18smem_ptr_flag_bitsILi16EEENSS_INS5_IJNSA_ILi8EEESG_EEENS5_IJSG_SB_EEEEEEEvNS4_8identityESZ_S19_vS1A_EENS_8epilogue10collective18CollectiveEpilogueINS1C_23Sm100TmaWarpSpecializedILi4ELi2ELi32ELb1ELb0EEEJSH_NS5_IJNSS_ISE_SB_EES1H_EEESI_SJ_SI_SJ_NS1C_6fusion15FusionCallbacksIS1G_NS1J_17LinearCombinationISI_fSI_fLNS_15FloatRoundStyleE2EEESH_S1I_JEEENS4_5SM1004TMEM4LOAD26SM100_TMEM_LOAD_16dp256b8xESZ_NS10_INS11_ILi3ELi4ELi3EEES14_NSS_INS5_IJS15_SE_EEENS5_IJSE_SB_EEEEEEENS4_17SM75_U32x4_LDSM_NENS4_14SM90_TMA_STOREES1X_NS4_17SM90_U32x4_STSM_NENS4_39AutoVectorizingCopyWithAssumedAlignmentILi128EEEEEEvvEEEEvNT_6ParamsE:
	.zero		2944


//--------------------- SYMBOLS --------------------------

	.type		.nv.reservedSmem.offset0,@object
	.size		.nv.reservedSmem.offset0,0x4
	.type		.nv.reservedSmem.cap,@object
	.size		.nv.reservedSmem.cap,0x4
	.type		__assertfail,@function
